//
// Generated by NVIDIA NVVM Compiler
//
// Compiler Build ID: CL-36424714
// Cuda compilation tools, release 13.0, V13.0.88
// Based on NVVM 20.0.0
//

.version 9.0
.target sm_100
.address_size 64

	// .globl	_ZN11circles_gpu13print_gpu_memEPjjj
.extern .func  (.param .b32 func_retval0) vprintf
(
	.param .b64 vprintf_param_0,
	.param .b64 vprintf_param_1
)
;
.global .align 1 .b8 $str[8] = {37, 100, 58, 32, 37, 100, 10};
.global .align 1 .b8 $str$1[2] = {10};
.extern .shared .align 16 .b8 _ZN11circles_gpu5shmemE[];
.extern .shared .align 16 .b8 _ZN4scan9shmem_rawE[];

.visible .entry _ZN11circles_gpu13print_gpu_memEPjjj(
	.param .u64 .ptr .align 1 _ZN11circles_gpu13print_gpu_memEPjjj_param_0,
	.param .u32 _ZN11circles_gpu13print_gpu_memEPjjj_param_1,
	.param .u32 _ZN11circles_gpu13print_gpu_memEPjjj_param_2
)
{
	.local .align 8 .b8 	__local_depot0[8];
	.reg .b64 	%SP;
	.reg .b64 	%SPL;
	.reg .pred 	%p<10>;
	.reg .b32 	%r<146>;
	.reg .b64 	%rd<27>;

	mov.u64 	%SPL, __local_depot0;
	cvta.local.u64 	%SP, %SPL;
	ld.param.u64 	%rd3, [_ZN11circles_gpu13print_gpu_memEPjjj_param_0];
	ld.param.u32 	%r141, [_ZN11circles_gpu13print_gpu_memEPjjj_param_1];
	ld.param.u32 	%r22, [_ZN11circles_gpu13print_gpu_memEPjjj_param_2];
	cvta.to.global.u64 	%rd1, %rd3;
	add.u64 	%rd4, %SP, 0;
	add.u64 	%rd2, %SPL, 0;
	setp.ge.u32 	%p1, %r141, %r22;
	@%p1 bra 	$L__BB0_13;
	sub.s32 	%r1, %r22, %r141;
	and.b32  	%r2, %r1, 15;
	sub.s32 	%r23, %r141, %r22;
	setp.gt.u32 	%p2, %r23, -16;
	@%p2 bra 	$L__BB0_4;
	and.b32  	%r24, %r1, -16;
	neg.s32 	%r139, %r24;
	mov.u64 	%rd7, $str;
$L__BB0_3:
	.pragma "nounroll";
	mul.wide.s32 	%rd5, %r141, 4;
	add.s64 	%rd6, %rd1, %rd5;
	ld.global.u32 	%r25, [%rd6];
	st.local.v2.u32 	[%rd2], {%r141, %r25};
	cvta.global.u64 	%rd8, %rd7;
	{ // callseq 0, 0
	.param .b64 param0;
	st.param.b64 	[param0], %rd8;
	.param .b64 param1;
	st.param.b64 	[param1], %rd4;
	.param .b32 retval0;
	call.uni (retval0), 
	vprintf, 
	(
	param0, 
	param1
	);
	ld.param.b32 	%r26, [retval0];
	} // callseq 0
	ld.global.u32 	%r28, [%rd6+4];
	add.s32 	%r29, %r141, 1;
	st.local.v2.u32 	[%rd2], {%r29, %r28};
	{ // callseq 1, 0
	.param .b64 param0;
	st.param.b64 	[param0], %rd8;
	.param .b64 param1;
	st.param.b64 	[param1], %rd4;
	.param .b32 retval0;
	call.uni (retval0), 
	vprintf, 
	(
	param0, 
	param1
	);
	ld.param.b32 	%r30, [retval0];
	} // callseq 1
	ld.global.u32 	%r32, [%rd6+8];
	add.s32 	%r33, %r141, 2;
	st.local.v2.u32 	[%rd2], {%r33, %r32};
	{ // callseq 2, 0
	.param .b64 param0;
	st.param.b64 	[param0], %rd8;
	.param .b64 param1;
	st.param.b64 	[param1], %rd4;
	.param .b32 retval0;
	call.uni (retval0), 
	vprintf, 
	(
	param0, 
	param1
	);
	ld.param.b32 	%r34, [retval0];
	} // callseq 2
	ld.global.u32 	%r36, [%rd6+12];
	add.s32 	%r37, %r141, 3;
	st.local.v2.u32 	[%rd2], {%r37, %r36};
	{ // callseq 3, 0
	.param .b64 param0;
	st.param.b64 	[param0], %rd8;
	.param .b64 param1;
	st.param.b64 	[param1], %rd4;
	.param .b32 retval0;
	call.uni (retval0), 
	vprintf, 
	(
	param0, 
	param1
	);
	ld.param.b32 	%r38, [retval0];
	} // callseq 3
	ld.global.u32 	%r40, [%rd6+16];
	add.s32 	%r41, %r141, 4;
	st.local.v2.u32 	[%rd2], {%r41, %r40};
	{ // callseq 4, 0
	.param .b64 param0;
	st.param.b64 	[param0], %rd8;
	.param .b64 param1;
	st.param.b64 	[param1], %rd4;
	.param .b32 retval0;
	call.uni (retval0), 
	vprintf, 
	(
	param0, 
	param1
	);
	ld.param.b32 	%r42, [retval0];
	} // callseq 4
	ld.global.u32 	%r44, [%rd6+20];
	add.s32 	%r45, %r141, 5;
	st.local.v2.u32 	[%rd2], {%r45, %r44};
	{ // callseq 5, 0
	.param .b64 param0;
	st.param.b64 	[param0], %rd8;
	.param .b64 param1;
	st.param.b64 	[param1], %rd4;
	.param .b32 retval0;
	call.uni (retval0), 
	vprintf, 
	(
	param0, 
	param1
	);
	ld.param.b32 	%r46, [retval0];
	} // callseq 5
	ld.global.u32 	%r48, [%rd6+24];
	add.s32 	%r49, %r141, 6;
	st.local.v2.u32 	[%rd2], {%r49, %r48};
	{ // callseq 6, 0
	.param .b64 param0;
	st.param.b64 	[param0], %rd8;
	.param .b64 param1;
	st.param.b64 	[param1], %rd4;
	.param .b32 retval0;
	call.uni (retval0), 
	vprintf, 
	(
	param0, 
	param1
	);
	ld.param.b32 	%r50, [retval0];
	} // callseq 6
	ld.global.u32 	%r52, [%rd6+28];
	add.s32 	%r53, %r141, 7;
	st.local.v2.u32 	[%rd2], {%r53, %r52};
	{ // callseq 7, 0
	.param .b64 param0;
	st.param.b64 	[param0], %rd8;
	.param .b64 param1;
	st.param.b64 	[param1], %rd4;
	.param .b32 retval0;
	call.uni (retval0), 
	vprintf, 
	(
	param0, 
	param1
	);
	ld.param.b32 	%r54, [retval0];
	} // callseq 7
	ld.global.u32 	%r56, [%rd6+32];
	add.s32 	%r57, %r141, 8;
	st.local.v2.u32 	[%rd2], {%r57, %r56};
	{ // callseq 8, 0
	.param .b64 param0;
	st.param.b64 	[param0], %rd8;
	.param .b64 param1;
	st.param.b64 	[param1], %rd4;
	.param .b32 retval0;
	call.uni (retval0), 
	vprintf, 
	(
	param0, 
	param1
	);
	ld.param.b32 	%r58, [retval0];
	} // callseq 8
	ld.global.u32 	%r60, [%rd6+36];
	add.s32 	%r61, %r141, 9;
	st.local.v2.u32 	[%rd2], {%r61, %r60};
	{ // callseq 9, 0
	.param .b64 param0;
	st.param.b64 	[param0], %rd8;
	.param .b64 param1;
	st.param.b64 	[param1], %rd4;
	.param .b32 retval0;
	call.uni (retval0), 
	vprintf, 
	(
	param0, 
	param1
	);
	ld.param.b32 	%r62, [retval0];
	} // callseq 9
	ld.global.u32 	%r64, [%rd6+40];
	add.s32 	%r65, %r141, 10;
	st.local.v2.u32 	[%rd2], {%r65, %r64};
	{ // callseq 10, 0
	.param .b64 param0;
	st.param.b64 	[param0], %rd8;
	.param .b64 param1;
	st.param.b64 	[param1], %rd4;
	.param .b32 retval0;
	call.uni (retval0), 
	vprintf, 
	(
	param0, 
	param1
	);
	ld.param.b32 	%r66, [retval0];
	} // callseq 10
	ld.global.u32 	%r68, [%rd6+44];
	add.s32 	%r69, %r141, 11;
	st.local.v2.u32 	[%rd2], {%r69, %r68};
	{ // callseq 11, 0
	.param .b64 param0;
	st.param.b64 	[param0], %rd8;
	.param .b64 param1;
	st.param.b64 	[param1], %rd4;
	.param .b32 retval0;
	call.uni (retval0), 
	vprintf, 
	(
	param0, 
	param1
	);
	ld.param.b32 	%r70, [retval0];
	} // callseq 11
	ld.global.u32 	%r72, [%rd6+48];
	add.s32 	%r73, %r141, 12;
	st.local.v2.u32 	[%rd2], {%r73, %r72};
	{ // callseq 12, 0
	.param .b64 param0;
	st.param.b64 	[param0], %rd8;
	.param .b64 param1;
	st.param.b64 	[param1], %rd4;
	.param .b32 retval0;
	call.uni (retval0), 
	vprintf, 
	(
	param0, 
	param1
	);
	ld.param.b32 	%r74, [retval0];
	} // callseq 12
	ld.global.u32 	%r76, [%rd6+52];
	add.s32 	%r77, %r141, 13;
	st.local.v2.u32 	[%rd2], {%r77, %r76};
	{ // callseq 13, 0
	.param .b64 param0;
	st.param.b64 	[param0], %rd8;
	.param .b64 param1;
	st.param.b64 	[param1], %rd4;
	.param .b32 retval0;
	call.uni (retval0), 
	vprintf, 
	(
	param0, 
	param1
	);
	ld.param.b32 	%r78, [retval0];
	} // callseq 13
	ld.global.u32 	%r80, [%rd6+56];
	add.s32 	%r81, %r141, 14;
	st.local.v2.u32 	[%rd2], {%r81, %r80};
	{ // callseq 14, 0
	.param .b64 param0;
	st.param.b64 	[param0], %rd8;
	.param .b64 param1;
	st.param.b64 	[param1], %rd4;
	.param .b32 retval0;
	call.uni (retval0), 
	vprintf, 
	(
	param0, 
	param1
	);
	ld.param.b32 	%r82, [retval0];
	} // callseq 14
	ld.global.u32 	%r84, [%rd6+60];
	add.s32 	%r85, %r141, 15;
	st.local.v2.u32 	[%rd2], {%r85, %r84};
	{ // callseq 15, 0
	.param .b64 param0;
	st.param.b64 	[param0], %rd8;
	.param .b64 param1;
	st.param.b64 	[param1], %rd4;
	.param .b32 retval0;
	call.uni (retval0), 
	vprintf, 
	(
	param0, 
	param1
	);
	ld.param.b32 	%r86, [retval0];
	} // callseq 15
	add.s32 	%r141, %r141, 16;
	add.s32 	%r139, %r139, 16;
	setp.ne.s32 	%p3, %r139, 0;
	@%p3 bra 	$L__BB0_3;
$L__BB0_4:
	setp.eq.s32 	%p4, %r2, 0;
	@%p4 bra 	$L__BB0_13;
	and.b32  	%r10, %r1, 7;
	setp.lt.u32 	%p5, %r2, 8;
	@%p5 bra 	$L__BB0_7;
	mul.wide.s32 	%rd10, %r141, 4;
	add.s64 	%rd11, %rd1, %rd10;
	ld.global.u32 	%r88, [%rd11];
	st.local.v2.u32 	[%rd2], {%r141, %r88};
	mov.u64 	%rd12, $str;
	cvta.global.u64 	%rd13, %rd12;
	{ // callseq 16, 0
	.param .b64 param0;
	st.param.b64 	[param0], %rd13;
	.param .b64 param1;
	st.param.b64 	[param1], %rd4;
	.param .b32 retval0;
	call.uni (retval0), 
	vprintf, 
	(
	param0, 
	param1
	);
	ld.param.b32 	%r89, [retval0];
	} // callseq 16
	add.s32 	%r91, %r141, 1;
	ld.global.u32 	%r92, [%rd11+4];
	st.local.v2.u32 	[%rd2], {%r91, %r92};
	{ // callseq 17, 0
	.param .b64 param0;
	st.param.b64 	[param0], %rd13;
	.param .b64 param1;
	st.param.b64 	[param1], %rd4;
	.param .b32 retval0;
	call.uni (retval0), 
	vprintf, 
	(
	param0, 
	param1
	);
	ld.param.b32 	%r93, [retval0];
	} // callseq 17
	add.s32 	%r95, %r141, 2;
	ld.global.u32 	%r96, [%rd11+8];
	st.local.v2.u32 	[%rd2], {%r95, %r96};
	{ // callseq 18, 0
	.param .b64 param0;
	st.param.b64 	[param0], %rd13;
	.param .b64 param1;
	st.param.b64 	[param1], %rd4;
	.param .b32 retval0;
	call.uni (retval0), 
	vprintf, 
	(
	param0, 
	param1
	);
	ld.param.b32 	%r97, [retval0];
	} // callseq 18
	add.s32 	%r99, %r141, 3;
	ld.global.u32 	%r100, [%rd11+12];
	st.local.v2.u32 	[%rd2], {%r99, %r100};
	{ // callseq 19, 0
	.param .b64 param0;
	st.param.b64 	[param0], %rd13;
	.param .b64 param1;
	st.param.b64 	[param1], %rd4;
	.param .b32 retval0;
	call.uni (retval0), 
	vprintf, 
	(
	param0, 
	param1
	);
	ld.param.b32 	%r101, [retval0];
	} // callseq 19
	add.s32 	%r103, %r141, 4;
	ld.global.u32 	%r104, [%rd11+16];
	st.local.v2.u32 	[%rd2], {%r103, %r104};
	{ // callseq 20, 0
	.param .b64 param0;
	st.param.b64 	[param0], %rd13;
	.param .b64 param1;
	st.param.b64 	[param1], %rd4;
	.param .b32 retval0;
	call.uni (retval0), 
	vprintf, 
	(
	param0, 
	param1
	);
	ld.param.b32 	%r105, [retval0];
	} // callseq 20
	add.s32 	%r107, %r141, 5;
	ld.global.u32 	%r108, [%rd11+20];
	st.local.v2.u32 	[%rd2], {%r107, %r108};
	{ // callseq 21, 0
	.param .b64 param0;
	st.param.b64 	[param0], %rd13;
	.param .b64 param1;
	st.param.b64 	[param1], %rd4;
	.param .b32 retval0;
	call.uni (retval0), 
	vprintf, 
	(
	param0, 
	param1
	);
	ld.param.b32 	%r109, [retval0];
	} // callseq 21
	add.s32 	%r111, %r141, 6;
	ld.global.u32 	%r112, [%rd11+24];
	st.local.v2.u32 	[%rd2], {%r111, %r112};
	{ // callseq 22, 0
	.param .b64 param0;
	st.param.b64 	[param0], %rd13;
	.param .b64 param1;
	st.param.b64 	[param1], %rd4;
	.param .b32 retval0;
	call.uni (retval0), 
	vprintf, 
	(
	param0, 
	param1
	);
	ld.param.b32 	%r113, [retval0];
	} // callseq 22
	add.s32 	%r115, %r141, 7;
	ld.global.u32 	%r116, [%rd11+28];
	st.local.v2.u32 	[%rd2], {%r115, %r116};
	{ // callseq 23, 0
	.param .b64 param0;
	st.param.b64 	[param0], %rd13;
	.param .b64 param1;
	st.param.b64 	[param1], %rd4;
	.param .b32 retval0;
	call.uni (retval0), 
	vprintf, 
	(
	param0, 
	param1
	);
	ld.param.b32 	%r117, [retval0];
	} // callseq 23
	add.s32 	%r141, %r141, 8;
$L__BB0_7:
	setp.eq.s32 	%p6, %r10, 0;
	@%p6 bra 	$L__BB0_13;
	and.b32  	%r13, %r1, 3;
	setp.lt.u32 	%p7, %r10, 4;
	@%p7 bra 	$L__BB0_10;
	mul.wide.s32 	%rd15, %r141, 4;
	add.s64 	%rd16, %rd1, %rd15;
	ld.global.u32 	%r119, [%rd16];
	st.local.v2.u32 	[%rd2], {%r141, %r119};
	mov.u64 	%rd17, $str;
	cvta.global.u64 	%rd18, %rd17;
	{ // callseq 24, 0
	.param .b64 param0;
	st.param.b64 	[param0], %rd18;
	.param .b64 param1;
	st.param.b64 	[param1], %rd4;
	.param .b32 retval0;
	call.uni (retval0), 
	vprintf, 
	(
	param0, 
	param1
	);
	ld.param.b32 	%r120, [retval0];
	} // callseq 24
	add.s32 	%r122, %r141, 1;
	ld.global.u32 	%r123, [%rd16+4];
	st.local.v2.u32 	[%rd2], {%r122, %r123};
	{ // callseq 25, 0
	.param .b64 param0;
	st.param.b64 	[param0], %rd18;
	.param .b64 param1;
	st.param.b64 	[param1], %rd4;
	.param .b32 retval0;
	call.uni (retval0), 
	vprintf, 
	(
	param0, 
	param1
	);
	ld.param.b32 	%r124, [retval0];
	} // callseq 25
	add.s32 	%r126, %r141, 2;
	ld.global.u32 	%r127, [%rd16+8];
	st.local.v2.u32 	[%rd2], {%r126, %r127};
	{ // callseq 26, 0
	.param .b64 param0;
	st.param.b64 	[param0], %rd18;
	.param .b64 param1;
	st.param.b64 	[param1], %rd4;
	.param .b32 retval0;
	call.uni (retval0), 
	vprintf, 
	(
	param0, 
	param1
	);
	ld.param.b32 	%r128, [retval0];
	} // callseq 26
	add.s32 	%r130, %r141, 3;
	ld.global.u32 	%r131, [%rd16+12];
	st.local.v2.u32 	[%rd2], {%r130, %r131};
	{ // callseq 27, 0
	.param .b64 param0;
	st.param.b64 	[param0], %rd18;
	.param .b64 param1;
	st.param.b64 	[param1], %rd4;
	.param .b32 retval0;
	call.uni (retval0), 
	vprintf, 
	(
	param0, 
	param1
	);
	ld.param.b32 	%r132, [retval0];
	} // callseq 27
	add.s32 	%r141, %r141, 4;
$L__BB0_10:
	setp.eq.s32 	%p8, %r13, 0;
	@%p8 bra 	$L__BB0_13;
	neg.s32 	%r144, %r13;
	mov.u64 	%rd22, $str;
$L__BB0_12:
	.pragma "nounroll";
	mul.wide.s32 	%rd20, %r141, 4;
	add.s64 	%rd21, %rd1, %rd20;
	ld.global.u32 	%r134, [%rd21];
	st.local.v2.u32 	[%rd2], {%r141, %r134};
	cvta.global.u64 	%rd23, %rd22;
	{ // callseq 28, 0
	.param .b64 param0;
	st.param.b64 	[param0], %rd23;
	.param .b64 param1;
	st.param.b64 	[param1], %rd4;
	.param .b32 retval0;
	call.uni (retval0), 
	vprintf, 
	(
	param0, 
	param1
	);
	ld.param.b32 	%r135, [retval0];
	} // callseq 28
	add.s32 	%r141, %r141, 1;
	add.s32 	%r144, %r144, 1;
	setp.ne.s32 	%p9, %r144, 0;
	@%p9 bra 	$L__BB0_12;
$L__BB0_13:
	mov.u64 	%rd25, $str$1;
	cvta.global.u64 	%rd26, %rd25;
	{ // callseq 29, 0
	.param .b64 param0;
	st.param.b64 	[param0], %rd26;
	.param .b64 param1;
	st.param.b64 	[param1], 0;
	.param .b32 retval0;
	call.uni (retval0), 
	vprintf, 
	(
	param0, 
	param1
	);
	ld.param.b32 	%r137, [retval0];
	} // callseq 29
	ret;

}
	// .globl	_ZN11circles_gpu10draw_blockEPfS0_S0_P10CircleInfoPj4dim3iii
.visible .entry _ZN11circles_gpu10draw_blockEPfS0_S0_P10CircleInfoPj4dim3iii(
	.param .u64 .ptr .align 1 _ZN11circles_gpu10draw_blockEPfS0_S0_P10CircleInfoPj4dim3iii_param_0,
	.param .u64 .ptr .align 1 _ZN11circles_gpu10draw_blockEPfS0_S0_P10CircleInfoPj4dim3iii_param_1,
	.param .u64 .ptr .align 1 _ZN11circles_gpu10draw_blockEPfS0_S0_P10CircleInfoPj4dim3iii_param_2,
	.param .u64 .ptr .align 1 _ZN11circles_gpu10draw_blockEPfS0_S0_P10CircleInfoPj4dim3iii_param_3,
	.param .u64 .ptr .align 1 _ZN11circles_gpu10draw_blockEPfS0_S0_P10CircleInfoPj4dim3iii_param_4,
	.param .align 4 .b8 _ZN11circles_gpu10draw_blockEPfS0_S0_P10CircleInfoPj4dim3iii_param_5[12],
	.param .u32 _ZN11circles_gpu10draw_blockEPfS0_S0_P10CircleInfoPj4dim3iii_param_6,
	.param .u32 _ZN11circles_gpu10draw_blockEPfS0_S0_P10CircleInfoPj4dim3iii_param_7,
	.param .u32 _ZN11circles_gpu10draw_blockEPfS0_S0_P10CircleInfoPj4dim3iii_param_8
)
{
	.reg .pred 	%p<45>;
	.reg .b32 	%r<74>;
	.reg .b32 	%f<347>;
	.reg .b64 	%rd<58>;

	ld.param.u32 	%r36, [_ZN11circles_gpu10draw_blockEPfS0_S0_P10CircleInfoPj4dim3iii_param_5+4];
	ld.param.u32 	%r37, [_ZN11circles_gpu10draw_blockEPfS0_S0_P10CircleInfoPj4dim3iii_param_5];
	ld.param.u64 	%rd6, [_ZN11circles_gpu10draw_blockEPfS0_S0_P10CircleInfoPj4dim3iii_param_0];
	ld.param.u64 	%rd7, [_ZN11circles_gpu10draw_blockEPfS0_S0_P10CircleInfoPj4dim3iii_param_1];
	ld.param.u64 	%rd8, [_ZN11circles_gpu10draw_blockEPfS0_S0_P10CircleInfoPj4dim3iii_param_2];
	ld.param.u64 	%rd9, [_ZN11circles_gpu10draw_blockEPfS0_S0_P10CircleInfoPj4dim3iii_param_4];
	ld.param.u32 	%r32, [_ZN11circles_gpu10draw_blockEPfS0_S0_P10CircleInfoPj4dim3iii_param_6];
	ld.param.u32 	%r33, [_ZN11circles_gpu10draw_blockEPfS0_S0_P10CircleInfoPj4dim3iii_param_7];
	ld.param.u32 	%r34, [_ZN11circles_gpu10draw_blockEPfS0_S0_P10CircleInfoPj4dim3iii_param_8];
	cvta.to.global.u64 	%rd1, %rd8;
	cvta.to.global.u64 	%rd2, %rd7;
	cvta.to.global.u64 	%rd3, %rd6;
	cvta.to.global.u64 	%rd4, %rd9;
	mov.u32 	%r38, %ctaid.x;
	mul.lo.s32 	%r1, %r37, %r38;
	mov.u32 	%r39, %ctaid.y;
	mul.lo.s32 	%r2, %r36, %r39;
	mov.u32 	%r3, %tid.x;
	mul.lo.s32 	%r4, %r3, 3;
	mov.u32 	%r5, %tid.y;
	mul.lo.s32 	%r6, %r5, 3;
	mov.u32 	%r40, %nctaid.x;
	mad.lo.s32 	%r7, %r39, %r40, %r38;
	setp.lt.s32 	%p1, %r7, 1;
	mov.b32 	%r69, 0;
	@%p1 bra 	$L__BB1_2;
	add.s32 	%r41, %r7, -1;
	mul.wide.u32 	%rd10, %r41, 4;
	add.s64 	%rd11, %rd4, %rd10;
	ld.global.u32 	%r69, [%rd11];
$L__BB1_2:
	mul.wide.s32 	%rd12, %r7, 4;
	add.s64 	%rd13, %rd4, %rd12;
	ld.global.u32 	%r42, [%rd13];
	mov.u32 	%r43, %ntid.x;
	mad.lo.s32 	%r10, %r5, %r43, %r3;
	cvt.s64.s32 	%rd14, %r34;
	shr.u64 	%rd15, %rd14, 2;
	mul.hi.u64 	%rd16, %rd15, 5270498306774157605;
	shr.u64 	%rd17, %rd16, 1;
	cvt.u32.u64 	%r11, %rd17;
	sub.s32 	%r12, %r42, %r69;
	setp.lt.s32 	%p2, %r12, 1;
	mov.f32 	%f317, 0f3F800000;
	mov.f32 	%f314, %f317;
	mov.f32 	%f311, %f317;
	mov.f32 	%f308, %f317;
	mov.f32 	%f305, %f317;
	mov.f32 	%f302, %f317;
	mov.f32 	%f299, %f317;
	mov.f32 	%f296, %f317;
	mov.f32 	%f293, %f317;
	mov.f32 	%f318, %f317;
	mov.f32 	%f315, %f317;
	mov.f32 	%f312, %f317;
	mov.f32 	%f309, %f317;
	mov.f32 	%f306, %f317;
	mov.f32 	%f303, %f317;
	mov.f32 	%f300, %f317;
	mov.f32 	%f297, %f317;
	mov.f32 	%f294, %f317;
	mov.f32 	%f319, %f317;
	mov.f32 	%f316, %f317;
	mov.f32 	%f313, %f317;
	mov.f32 	%f310, %f317;
	mov.f32 	%f307, %f317;
	mov.f32 	%f304, %f317;
	mov.f32 	%f301, %f317;
	mov.f32 	%f298, %f317;
	mov.f32 	%f295, %f317;
	@%p2 bra 	$L__BB1_28;
	add.s32 	%r45, %r1, %r4;
	add.s32 	%r46, %r2, %r6;
	cvt.rn.f32.s32 	%f1, %r46;
	cvt.rn.f32.s32 	%f2, %r45;
	add.s32 	%r47, %r45, 1;
	cvt.rn.f32.s32 	%f3, %r47;
	add.s32 	%r48, %r45, 2;
	cvt.rn.f32.s32 	%f4, %r48;
	add.s32 	%r49, %r46, 1;
	cvt.rn.f32.s32 	%f5, %r49;
	add.s32 	%r50, %r46, 2;
	cvt.rn.f32.s32 	%f6, %r50;
	mov.b32 	%r71, 0;
	mov.f32 	%f317, 0f3F800000;
	mov.u32 	%r70, %r12;
$L__BB1_4:
	setp.ge.s32 	%p3, %r10, %r11;
	add.s32 	%r18, %r71, %r10;
	setp.ge.s32 	%p4, %r18, %r12;
	or.pred  	%p5, %p3, %p4;
	@%p5 bra 	$L__BB1_6;
	ld.param.u64 	%rd57, [_ZN11circles_gpu10draw_blockEPfS0_S0_P10CircleInfoPj4dim3iii_param_3];
	add.s32 	%r51, %r18, %r69;
	cvta.to.global.u64 	%rd18, %rd57;
	mul.wide.u32 	%rd19, %r51, 28;
	add.s64 	%rd20, %rd18, %rd19;
	ld.global.f32 	%f184, [%rd20];
	ld.global.f32 	%f185, [%rd20+4];
	ld.global.f32 	%f186, [%rd20+8];
	ld.global.f32 	%f187, [%rd20+12];
	ld.global.f32 	%f188, [%rd20+16];
	ld.global.f32 	%f189, [%rd20+20];
	ld.global.f32 	%f190, [%rd20+24];
	mov.u32 	%r52, _ZN11circles_gpu5shmemE;
	mad.lo.s32 	%r53, %r10, 28, %r52;
	st.shared.f32 	[%r53], %f184;
	st.shared.f32 	[%r53+4], %f185;
	st.shared.f32 	[%r53+8], %f186;
	st.shared.f32 	[%r53+12], %f187;
	st.shared.f32 	[%r53+16], %f188;
	st.shared.f32 	[%r53+20], %f189;
	st.shared.f32 	[%r53+24], %f190;
$L__BB1_6:
	bar.sync 	0;
	sub.s32 	%r54, %r12, %r71;
	min.s32 	%r55, %r54, %r11;
	setp.lt.s32 	%p6, %r55, 1;
	@%p6 bra 	$L__BB1_27;
	min.s32 	%r57, %r70, %r11;
	neg.s32 	%r73, %r57;
	mov.u32 	%r58, _ZN11circles_gpu5shmemE;
	add.s32 	%r72, %r58, 12;
$L__BB1_8:
	ld.shared.f32 	%f88, [%r72+-12];
	ld.shared.f32 	%f89, [%r72+-8];
	ld.shared.f32 	%f191, [%r72+-4];
	ld.shared.f32 	%f192, [%r72];
	ld.shared.f32 	%f193, [%r72+4];
	ld.shared.f32 	%f194, [%r72+8];
	ld.shared.f32 	%f195, [%r72+12];
	mul.f32 	%f90, %f191, %f191;
	mul.f32 	%f91, %f192, %f195;
	mov.f32 	%f196, 0f3F800000;
	sub.f32 	%f92, %f196, %f195;
	mul.f32 	%f93, %f193, %f195;
	mul.f32 	%f94, %f194, %f195;
	sub.f32 	%f197, %f1, %f89;
	mul.f32 	%f95, %f197, %f197;
	sub.f32 	%f198, %f2, %f88;
	mul.f32 	%f96, %f198, %f198;
	add.f32 	%f199, %f95, %f96;
	setp.geu.f32 	%p7, %f199, %f90;
	@%p7 bra 	$L__BB1_10;
	fma.rn.f32 	%f293, %f92, %f293, %f91;
	fma.rn.f32 	%f294, %f92, %f294, %f93;
	fma.rn.f32 	%f295, %f92, %f295, %f94;
$L__BB1_10:
	sub.f32 	%f200, %f3, %f88;
	mul.f32 	%f103, %f200, %f200;
	add.f32 	%f201, %f95, %f103;
	setp.geu.f32 	%p8, %f201, %f90;
	@%p8 bra 	$L__BB1_12;
	fma.rn.f32 	%f296, %f92, %f296, %f91;
	fma.rn.f32 	%f297, %f92, %f297, %f93;
	fma.rn.f32 	%f298, %f92, %f298, %f94;
$L__BB1_12:
	sub.f32 	%f202, %f4, %f88;
	mul.f32 	%f110, %f202, %f202;
	add.f32 	%f203, %f95, %f110;
	setp.geu.f32 	%p9, %f203, %f90;
	@%p9 bra 	$L__BB1_14;
	fma.rn.f32 	%f299, %f92, %f299, %f91;
	fma.rn.f32 	%f300, %f92, %f300, %f93;
	fma.rn.f32 	%f301, %f92, %f301, %f94;
$L__BB1_14:
	sub.f32 	%f204, %f5, %f89;
	mul.f32 	%f117, %f204, %f204;
	add.f32 	%f205, %f117, %f96;
	setp.geu.f32 	%p10, %f205, %f90;
	@%p10 bra 	$L__BB1_16;
	fma.rn.f32 	%f302, %f92, %f302, %f91;
	fma.rn.f32 	%f303, %f92, %f303, %f93;
	fma.rn.f32 	%f304, %f92, %f304, %f94;
$L__BB1_16:
	add.f32 	%f206, %f117, %f103;
	setp.geu.f32 	%p11, %f206, %f90;
	@%p11 bra 	$L__BB1_18;
	fma.rn.f32 	%f305, %f92, %f305, %f91;
	fma.rn.f32 	%f306, %f92, %f306, %f93;
	fma.rn.f32 	%f307, %f92, %f307, %f94;
$L__BB1_18:
	add.f32 	%f207, %f117, %f110;
	setp.geu.f32 	%p12, %f207, %f90;
	@%p12 bra 	$L__BB1_20;
	fma.rn.f32 	%f308, %f92, %f308, %f91;
	fma.rn.f32 	%f309, %f92, %f309, %f93;
	fma.rn.f32 	%f310, %f92, %f310, %f94;
$L__BB1_20:
	sub.f32 	%f208, %f6, %f89;
	mul.f32 	%f136, %f208, %f208;
	add.f32 	%f209, %f136, %f96;
	setp.geu.f32 	%p13, %f209, %f90;
	@%p13 bra 	$L__BB1_22;
	fma.rn.f32 	%f311, %f92, %f311, %f91;
	fma.rn.f32 	%f312, %f92, %f312, %f93;
	fma.rn.f32 	%f313, %f92, %f313, %f94;
$L__BB1_22:
	add.f32 	%f210, %f136, %f103;
	setp.geu.f32 	%p14, %f210, %f90;
	@%p14 bra 	$L__BB1_24;
	fma.rn.f32 	%f314, %f92, %f314, %f91;
	fma.rn.f32 	%f315, %f92, %f315, %f93;
	fma.rn.f32 	%f316, %f92, %f316, %f94;
$L__BB1_24:
	add.f32 	%f211, %f136, %f110;
	setp.geu.f32 	%p15, %f211, %f90;
	@%p15 bra 	$L__BB1_26;
	fma.rn.f32 	%f317, %f92, %f317, %f91;
	fma.rn.f32 	%f318, %f92, %f318, %f93;
	fma.rn.f32 	%f319, %f92, %f319, %f94;
$L__BB1_26:
	bar.sync 	0;
	add.s32 	%r73, %r73, 1;
	setp.ne.s32 	%p16, %r73, 0;
	add.s32 	%r72, %r72, 28;
	@%p16 bra 	$L__BB1_8;
$L__BB1_27:
	add.s32 	%r71, %r71, %r11;
	setp.lt.s32 	%p17, %r71, %r12;
	sub.s32 	%r70, %r70, %r11;
	@%p17 bra 	$L__BB1_4;
$L__BB1_28:
	add.s32 	%r13, %r2, %r6;
	add.s32 	%r14, %r1, %r4;
	setp.lt.s32 	%p18, %r13, %r33;
	mul.lo.s32 	%r15, %r13, %r32;
	setp.lt.s32 	%p19, %r14, %r32;
	and.pred  	%p20, %p19, %p18;
	@%p20 bra 	$L__BB1_29;
	bra.uni 	$L__BB1_30;
$L__BB1_29:
	add.s32 	%r60, %r14, %r15;
	mul.wide.s32 	%rd21, %r60, 4;
	add.s64 	%rd22, %rd3, %rd21;
	st.global.f32 	[%rd22], %f293;
	add.s64 	%rd23, %rd2, %rd21;
	st.global.f32 	[%rd23], %f294;
	add.s64 	%rd24, %rd1, %rd21;
	st.global.f32 	[%rd24], %f295;
$L__BB1_30:
	setp.ge.s32 	%p21, %r13, %r33;
	add.s32 	%r26, %r14, 1;
	setp.ge.s32 	%p22, %r26, %r32;
	or.pred  	%p23, %p22, %p21;
	@%p23 bra 	$L__BB1_32;
	add.s32 	%r61, %r26, %r15;
	mul.wide.s32 	%rd25, %r61, 4;
	add.s64 	%rd26, %rd3, %rd25;
	st.global.f32 	[%rd26], %f296;
	add.s64 	%rd27, %rd2, %rd25;
	st.global.f32 	[%rd27], %f297;
	add.s64 	%rd28, %rd1, %rd25;
	st.global.f32 	[%rd28], %f298;
$L__BB1_32:
	setp.ge.s32 	%p24, %r13, %r33;
	add.s32 	%r27, %r14, 2;
	setp.ge.s32 	%p25, %r27, %r32;
	or.pred  	%p26, %p25, %p24;
	@%p26 bra 	$L__BB1_34;
	add.s32 	%r62, %r27, %r15;
	mul.wide.s32 	%rd29, %r62, 4;
	add.s64 	%rd30, %rd3, %rd29;
	st.global.f32 	[%rd30], %f299;
	add.s64 	%rd31, %rd2, %rd29;
	st.global.f32 	[%rd31], %f300;
	add.s64 	%rd32, %rd1, %rd29;
	st.global.f32 	[%rd32], %f301;
$L__BB1_34:
	setp.ge.s32 	%p27, %r14, %r32;
	add.s32 	%r28, %r13, 1;
	setp.ge.s32 	%p28, %r28, %r33;
	add.s32 	%r29, %r15, %r32;
	or.pred  	%p29, %p27, %p28;
	@%p29 bra 	$L__BB1_36;
	add.s32 	%r63, %r14, %r29;
	mul.wide.s32 	%rd33, %r63, 4;
	add.s64 	%rd34, %rd3, %rd33;
	st.global.f32 	[%rd34], %f302;
	add.s64 	%rd35, %rd2, %rd33;
	st.global.f32 	[%rd35], %f303;
	add.s64 	%rd36, %rd1, %rd33;
	st.global.f32 	[%rd36], %f304;
$L__BB1_36:
	setp.ge.s32 	%p30, %r28, %r33;
	setp.ge.s32 	%p31, %r26, %r32;
	or.pred  	%p32, %p31, %p30;
	@%p32 bra 	$L__BB1_38;
	add.s32 	%r64, %r26, %r29;
	mul.wide.s32 	%rd37, %r64, 4;
	add.s64 	%rd38, %rd3, %rd37;
	st.global.f32 	[%rd38], %f305;
	add.s64 	%rd39, %rd2, %rd37;
	st.global.f32 	[%rd39], %f306;
	add.s64 	%rd40, %rd1, %rd37;
	st.global.f32 	[%rd40], %f307;
$L__BB1_38:
	setp.ge.s32 	%p33, %r28, %r33;
	setp.ge.s32 	%p34, %r27, %r32;
	or.pred  	%p35, %p34, %p33;
	@%p35 bra 	$L__BB1_40;
	add.s32 	%r65, %r27, %r29;
	mul.wide.s32 	%rd41, %r65, 4;
	add.s64 	%rd42, %rd3, %rd41;
	st.global.f32 	[%rd42], %f308;
	add.s64 	%rd43, %rd2, %rd41;
	st.global.f32 	[%rd43], %f309;
	add.s64 	%rd44, %rd1, %rd41;
	st.global.f32 	[%rd44], %f310;
$L__BB1_40:
	setp.ge.s32 	%p36, %r14, %r32;
	add.s32 	%r30, %r13, 2;
	setp.ge.s32 	%p37, %r30, %r33;
	add.s32 	%r31, %r29, %r32;
	or.pred  	%p38, %p36, %p37;
	@%p38 bra 	$L__BB1_42;
	add.s32 	%r66, %r14, %r31;
	mul.wide.s32 	%rd45, %r66, 4;
	add.s64 	%rd46, %rd3, %rd45;
	st.global.f32 	[%rd46], %f311;
	add.s64 	%rd47, %rd2, %rd45;
	st.global.f32 	[%rd47], %f312;
	add.s64 	%rd48, %rd1, %rd45;
	st.global.f32 	[%rd48], %f313;
$L__BB1_42:
	setp.ge.s32 	%p39, %r30, %r33;
	setp.ge.s32 	%p40, %r26, %r32;
	or.pred  	%p41, %p40, %p39;
	@%p41 bra 	$L__BB1_44;
	add.s32 	%r67, %r26, %r31;
	mul.wide.s32 	%rd49, %r67, 4;
	add.s64 	%rd50, %rd3, %rd49;
	st.global.f32 	[%rd50], %f314;
	add.s64 	%rd51, %rd2, %rd49;
	st.global.f32 	[%rd51], %f315;
	add.s64 	%rd52, %rd1, %rd49;
	st.global.f32 	[%rd52], %f316;
$L__BB1_44:
	setp.ge.s32 	%p42, %r30, %r33;
	setp.ge.s32 	%p43, %r27, %r32;
	or.pred  	%p44, %p43, %p42;
	@%p44 bra 	$L__BB1_46;
	add.s32 	%r68, %r27, %r31;
	mul.wide.s32 	%rd53, %r68, 4;
	add.s64 	%rd54, %rd3, %rd53;
	st.global.f32 	[%rd54], %f317;
	add.s64 	%rd55, %rd2, %rd53;
	st.global.f32 	[%rd55], %f318;
	add.s64 	%rd56, %rd1, %rd53;
	st.global.f32 	[%rd56], %f319;
$L__BB1_46:
	ret;

}
	// .globl	_ZN4scan27scan_block_circle_intersectI5SumOpEEvmPKfS3_S3_4dim3S4_PNT_4DataES7_
.visible .entry _ZN4scan27scan_block_circle_intersectI5SumOpEEvmPKfS3_S3_4dim3S4_PNT_4DataES7_(
	.param .u64 _ZN4scan27scan_block_circle_intersectI5SumOpEEvmPKfS3_S3_4dim3S4_PNT_4DataES7__param_0,
	.param .u64 .ptr .align 1 _ZN4scan27scan_block_circle_intersectI5SumOpEEvmPKfS3_S3_4dim3S4_PNT_4DataES7__param_1,
	.param .u64 .ptr .align 1 _ZN4scan27scan_block_circle_intersectI5SumOpEEvmPKfS3_S3_4dim3S4_PNT_4DataES7__param_2,
	.param .u64 .ptr .align 1 _ZN4scan27scan_block_circle_intersectI5SumOpEEvmPKfS3_S3_4dim3S4_PNT_4DataES7__param_3,
	.param .align 4 .b8 _ZN4scan27scan_block_circle_intersectI5SumOpEEvmPKfS3_S3_4dim3S4_PNT_4DataES7__param_4[12],
	.param .align 4 .b8 _ZN4scan27scan_block_circle_intersectI5SumOpEEvmPKfS3_S3_4dim3S4_PNT_4DataES7__param_5[12],
	.param .u64 .ptr .align 1 _ZN4scan27scan_block_circle_intersectI5SumOpEEvmPKfS3_S3_4dim3S4_PNT_4DataES7__param_6,
	.param .u64 .ptr .align 1 _ZN4scan27scan_block_circle_intersectI5SumOpEEvmPKfS3_S3_4dim3S4_PNT_4DataES7__param_7
)
{
	.reg .pred 	%p<35>;
	.reg .b32 	%r<193>;
	.reg .b32 	%f<149>;
	.reg .b64 	%rd<41>;

	ld.param.u64 	%rd5, [_ZN4scan27scan_block_circle_intersectI5SumOpEEvmPKfS3_S3_4dim3S4_PNT_4DataES7__param_0];
	ld.param.u32 	%r55, [_ZN4scan27scan_block_circle_intersectI5SumOpEEvmPKfS3_S3_4dim3S4_PNT_4DataES7__param_4+4];
	ld.param.u32 	%r56, [_ZN4scan27scan_block_circle_intersectI5SumOpEEvmPKfS3_S3_4dim3S4_PNT_4DataES7__param_5+4];
	ld.param.u32 	%r57, [_ZN4scan27scan_block_circle_intersectI5SumOpEEvmPKfS3_S3_4dim3S4_PNT_4DataES7__param_4];
	ld.param.u32 	%r58, [_ZN4scan27scan_block_circle_intersectI5SumOpEEvmPKfS3_S3_4dim3S4_PNT_4DataES7__param_5];
	ld.param.u64 	%rd7, [_ZN4scan27scan_block_circle_intersectI5SumOpEEvmPKfS3_S3_4dim3S4_PNT_4DataES7__param_1];
	ld.param.u64 	%rd8, [_ZN4scan27scan_block_circle_intersectI5SumOpEEvmPKfS3_S3_4dim3S4_PNT_4DataES7__param_2];
	ld.param.u64 	%rd9, [_ZN4scan27scan_block_circle_intersectI5SumOpEEvmPKfS3_S3_4dim3S4_PNT_4DataES7__param_3];
	ld.param.u64 	%rd10, [_ZN4scan27scan_block_circle_intersectI5SumOpEEvmPKfS3_S3_4dim3S4_PNT_4DataES7__param_6];
	cvta.to.global.u64 	%rd11, %rd9;
	cvta.to.global.u64 	%rd12, %rd8;
	cvta.to.global.u64 	%rd13, %rd7;
	cvta.to.global.u64 	%rd1, %rd10;
	mov.u32 	%r1, %ntid.x;
	mul.lo.s32 	%r2, %r1, 12;
	mov.u32 	%r3, %tid.x;
	mul.lo.s32 	%r4, %r3, 12;
	mov.u32 	%r5, %ctaid.x;
	mul.lo.s32 	%r6, %r2, %r5;
	add.s32 	%r7, %r6, %r4;
	mul.lo.s32 	%r59, %r58, %r57;
	add.s32 	%r60, %r59, %r57;
	mul.lo.s32 	%r61, %r56, %r55;
	add.s32 	%r62, %r61, %r55;
	cvt.rn.f32.s32 	%f1, %r59;
	cvt.rn.f32.s32 	%f2, %r60;
	cvt.rn.f32.s32 	%f3, %r61;
	cvt.rn.f32.s32 	%f4, %r62;
	cvt.s64.s32 	%rd14, %r7;
	setp.gt.u64 	%p1, %rd5, %rd14;
	mul.wide.s32 	%rd15, %r7, 4;
	add.s64 	%rd2, %rd13, %rd15;
	add.s64 	%rd3, %rd12, %rd15;
	add.s64 	%rd4, %rd11, %rd15;
	shl.b32 	%r63, %r4, 2;
	mov.u32 	%r64, _ZN4scan9shmem_rawE;
	add.s32 	%r8, %r64, %r63;
	@%p1 bra 	$L__BB2_2;
	mov.b32 	%r65, 0;
	st.shared.u32 	[%r8], %r65;
	bra.uni 	$L__BB2_3;
$L__BB2_2:
	ld.global.f32 	%f5, [%rd2];
	ld.global.f32 	%f6, [%rd3];
	ld.global.f32 	%f7, [%rd4];
	max.f32 	%f8, %f1, %f5;
	min.f32 	%f9, %f8, %f2;
	max.f32 	%f10, %f3, %f6;
	min.f32 	%f11, %f10, %f4;
	sub.f32 	%f12, %f5, %f9;
	sub.f32 	%f13, %f6, %f11;
	mul.f32 	%f14, %f13, %f13;
	fma.rn.f32 	%f15, %f12, %f12, %f14;
	mul.f32 	%f16, %f7, %f7;
	setp.lt.f32 	%p2, %f15, %f16;
	selp.u32 	%r66, 1, 0, %p2;
	st.shared.u32 	[%r8], %r66;
$L__BB2_3:
	add.s32 	%r67, %r7, 1;
	cvt.s64.s32 	%rd16, %r67;
	setp.gt.u64 	%p3, %rd5, %rd16;
	@%p3 bra 	$L__BB2_5;
	mov.b32 	%r68, 0;
	st.shared.u32 	[%r8+4], %r68;
	bra.uni 	$L__BB2_6;
$L__BB2_5:
	ld.global.f32 	%f17, [%rd2+4];
	ld.global.f32 	%f18, [%rd3+4];
	ld.global.f32 	%f19, [%rd4+4];
	max.f32 	%f20, %f1, %f17;
	min.f32 	%f21, %f20, %f2;
	max.f32 	%f22, %f3, %f18;
	min.f32 	%f23, %f22, %f4;
	sub.f32 	%f24, %f17, %f21;
	sub.f32 	%f25, %f18, %f23;
	mul.f32 	%f26, %f25, %f25;
	fma.rn.f32 	%f27, %f24, %f24, %f26;
	mul.f32 	%f28, %f19, %f19;
	setp.lt.f32 	%p4, %f27, %f28;
	selp.u32 	%r69, 1, 0, %p4;
	st.shared.u32 	[%r8+4], %r69;
$L__BB2_6:
	add.s32 	%r70, %r7, 2;
	cvt.s64.s32 	%rd17, %r70;
	setp.gt.u64 	%p5, %rd5, %rd17;
	@%p5 bra 	$L__BB2_8;
	mov.b32 	%r71, 0;
	st.shared.u32 	[%r8+8], %r71;
	bra.uni 	$L__BB2_9;
$L__BB2_8:
	ld.global.f32 	%f29, [%rd2+8];
	ld.global.f32 	%f30, [%rd3+8];
	ld.global.f32 	%f31, [%rd4+8];
	max.f32 	%f32, %f1, %f29;
	min.f32 	%f33, %f32, %f2;
	max.f32 	%f34, %f3, %f30;
	min.f32 	%f35, %f34, %f4;
	sub.f32 	%f36, %f29, %f33;
	sub.f32 	%f37, %f30, %f35;
	mul.f32 	%f38, %f37, %f37;
	fma.rn.f32 	%f39, %f36, %f36, %f38;
	mul.f32 	%f40, %f31, %f31;
	setp.lt.f32 	%p6, %f39, %f40;
	selp.u32 	%r72, 1, 0, %p6;
	st.shared.u32 	[%r8+8], %r72;
$L__BB2_9:
	add.s32 	%r73, %r7, 3;
	cvt.s64.s32 	%rd18, %r73;
	setp.gt.u64 	%p7, %rd5, %rd18;
	@%p7 bra 	$L__BB2_11;
	mov.b32 	%r74, 0;
	st.shared.u32 	[%r8+12], %r74;
	bra.uni 	$L__BB2_12;
$L__BB2_11:
	ld.global.f32 	%f41, [%rd2+12];
	ld.global.f32 	%f42, [%rd3+12];
	ld.global.f32 	%f43, [%rd4+12];
	max.f32 	%f44, %f1, %f41;
	min.f32 	%f45, %f44, %f2;
	max.f32 	%f46, %f3, %f42;
	min.f32 	%f47, %f46, %f4;
	sub.f32 	%f48, %f41, %f45;
	sub.f32 	%f49, %f42, %f47;
	mul.f32 	%f50, %f49, %f49;
	fma.rn.f32 	%f51, %f48, %f48, %f50;
	mul.f32 	%f52, %f43, %f43;
	setp.lt.f32 	%p8, %f51, %f52;
	selp.u32 	%r75, 1, 0, %p8;
	st.shared.u32 	[%r8+12], %r75;
$L__BB2_12:
	add.s32 	%r76, %r7, 4;
	cvt.s64.s32 	%rd19, %r76;
	setp.gt.u64 	%p9, %rd5, %rd19;
	@%p9 bra 	$L__BB2_14;
	mov.b32 	%r77, 0;
	st.shared.u32 	[%r8+16], %r77;
	bra.uni 	$L__BB2_15;
$L__BB2_14:
	ld.global.f32 	%f53, [%rd2+16];
	ld.global.f32 	%f54, [%rd3+16];
	ld.global.f32 	%f55, [%rd4+16];
	max.f32 	%f56, %f1, %f53;
	min.f32 	%f57, %f56, %f2;
	max.f32 	%f58, %f3, %f54;
	min.f32 	%f59, %f58, %f4;
	sub.f32 	%f60, %f53, %f57;
	sub.f32 	%f61, %f54, %f59;
	mul.f32 	%f62, %f61, %f61;
	fma.rn.f32 	%f63, %f60, %f60, %f62;
	mul.f32 	%f64, %f55, %f55;
	setp.lt.f32 	%p10, %f63, %f64;
	selp.u32 	%r78, 1, 0, %p10;
	st.shared.u32 	[%r8+16], %r78;
$L__BB2_15:
	add.s32 	%r79, %r7, 5;
	cvt.s64.s32 	%rd20, %r79;
	setp.gt.u64 	%p11, %rd5, %rd20;
	@%p11 bra 	$L__BB2_17;
	mov.b32 	%r80, 0;
	st.shared.u32 	[%r8+20], %r80;
	bra.uni 	$L__BB2_18;
$L__BB2_17:
	ld.global.f32 	%f65, [%rd2+20];
	ld.global.f32 	%f66, [%rd3+20];
	ld.global.f32 	%f67, [%rd4+20];
	max.f32 	%f68, %f1, %f65;
	min.f32 	%f69, %f68, %f2;
	max.f32 	%f70, %f3, %f66;
	min.f32 	%f71, %f70, %f4;
	sub.f32 	%f72, %f65, %f69;
	sub.f32 	%f73, %f66, %f71;
	mul.f32 	%f74, %f73, %f73;
	fma.rn.f32 	%f75, %f72, %f72, %f74;
	mul.f32 	%f76, %f67, %f67;
	setp.lt.f32 	%p12, %f75, %f76;
	selp.u32 	%r81, 1, 0, %p12;
	st.shared.u32 	[%r8+20], %r81;
$L__BB2_18:
	add.s32 	%r82, %r7, 6;
	cvt.s64.s32 	%rd21, %r82;
	setp.gt.u64 	%p13, %rd5, %rd21;
	@%p13 bra 	$L__BB2_20;
	mov.b32 	%r83, 0;
	st.shared.u32 	[%r8+24], %r83;
	bra.uni 	$L__BB2_21;
$L__BB2_20:
	ld.global.f32 	%f77, [%rd2+24];
	ld.global.f32 	%f78, [%rd3+24];
	ld.global.f32 	%f79, [%rd4+24];
	max.f32 	%f80, %f1, %f77;
	min.f32 	%f81, %f80, %f2;
	max.f32 	%f82, %f3, %f78;
	min.f32 	%f83, %f82, %f4;
	sub.f32 	%f84, %f77, %f81;
	sub.f32 	%f85, %f78, %f83;
	mul.f32 	%f86, %f85, %f85;
	fma.rn.f32 	%f87, %f84, %f84, %f86;
	mul.f32 	%f88, %f79, %f79;
	setp.lt.f32 	%p14, %f87, %f88;
	selp.u32 	%r84, 1, 0, %p14;
	st.shared.u32 	[%r8+24], %r84;
$L__BB2_21:
	add.s32 	%r85, %r7, 7;
	cvt.s64.s32 	%rd22, %r85;
	setp.gt.u64 	%p15, %rd5, %rd22;
	@%p15 bra 	$L__BB2_23;
	mov.b32 	%r86, 0;
	st.shared.u32 	[%r8+28], %r86;
	bra.uni 	$L__BB2_24;
$L__BB2_23:
	ld.global.f32 	%f89, [%rd2+28];
	ld.global.f32 	%f90, [%rd3+28];
	ld.global.f32 	%f91, [%rd4+28];
	max.f32 	%f92, %f1, %f89;
	min.f32 	%f93, %f92, %f2;
	max.f32 	%f94, %f3, %f90;
	min.f32 	%f95, %f94, %f4;
	sub.f32 	%f96, %f89, %f93;
	sub.f32 	%f97, %f90, %f95;
	mul.f32 	%f98, %f97, %f97;
	fma.rn.f32 	%f99, %f96, %f96, %f98;
	mul.f32 	%f100, %f91, %f91;
	setp.lt.f32 	%p16, %f99, %f100;
	selp.u32 	%r87, 1, 0, %p16;
	st.shared.u32 	[%r8+28], %r87;
$L__BB2_24:
	add.s32 	%r88, %r7, 8;
	cvt.s64.s32 	%rd23, %r88;
	setp.gt.u64 	%p17, %rd5, %rd23;
	@%p17 bra 	$L__BB2_26;
	mov.b32 	%r89, 0;
	st.shared.u32 	[%r8+32], %r89;
	bra.uni 	$L__BB2_27;
$L__BB2_26:
	ld.global.f32 	%f101, [%rd2+32];
	ld.global.f32 	%f102, [%rd3+32];
	ld.global.f32 	%f103, [%rd4+32];
	max.f32 	%f104, %f1, %f101;
	min.f32 	%f105, %f104, %f2;
	max.f32 	%f106, %f3, %f102;
	min.f32 	%f107, %f106, %f4;
	sub.f32 	%f108, %f101, %f105;
	sub.f32 	%f109, %f102, %f107;
	mul.f32 	%f110, %f109, %f109;
	fma.rn.f32 	%f111, %f108, %f108, %f110;
	mul.f32 	%f112, %f103, %f103;
	setp.lt.f32 	%p18, %f111, %f112;
	selp.u32 	%r90, 1, 0, %p18;
	st.shared.u32 	[%r8+32], %r90;
$L__BB2_27:
	add.s32 	%r91, %r7, 9;
	cvt.s64.s32 	%rd24, %r91;
	setp.gt.u64 	%p19, %rd5, %rd24;
	@%p19 bra 	$L__BB2_29;
	mov.b32 	%r92, 0;
	st.shared.u32 	[%r8+36], %r92;
	bra.uni 	$L__BB2_30;
$L__BB2_29:
	ld.global.f32 	%f113, [%rd2+36];
	ld.global.f32 	%f114, [%rd3+36];
	ld.global.f32 	%f115, [%rd4+36];
	max.f32 	%f116, %f1, %f113;
	min.f32 	%f117, %f116, %f2;
	max.f32 	%f118, %f3, %f114;
	min.f32 	%f119, %f118, %f4;
	sub.f32 	%f120, %f113, %f117;
	sub.f32 	%f121, %f114, %f119;
	mul.f32 	%f122, %f121, %f121;
	fma.rn.f32 	%f123, %f120, %f120, %f122;
	mul.f32 	%f124, %f115, %f115;
	setp.lt.f32 	%p20, %f123, %f124;
	selp.u32 	%r93, 1, 0, %p20;
	st.shared.u32 	[%r8+36], %r93;
$L__BB2_30:
	add.s32 	%r94, %r7, 10;
	cvt.s64.s32 	%rd25, %r94;
	setp.gt.u64 	%p21, %rd5, %rd25;
	@%p21 bra 	$L__BB2_32;
	mov.b32 	%r95, 0;
	st.shared.u32 	[%r8+40], %r95;
	bra.uni 	$L__BB2_33;
$L__BB2_32:
	ld.global.f32 	%f125, [%rd2+40];
	ld.global.f32 	%f126, [%rd3+40];
	ld.global.f32 	%f127, [%rd4+40];
	max.f32 	%f128, %f1, %f125;
	min.f32 	%f129, %f128, %f2;
	max.f32 	%f130, %f3, %f126;
	min.f32 	%f131, %f130, %f4;
	sub.f32 	%f132, %f125, %f129;
	sub.f32 	%f133, %f126, %f131;
	mul.f32 	%f134, %f133, %f133;
	fma.rn.f32 	%f135, %f132, %f132, %f134;
	mul.f32 	%f136, %f127, %f127;
	setp.lt.f32 	%p22, %f135, %f136;
	selp.u32 	%r96, 1, 0, %p22;
	st.shared.u32 	[%r8+40], %r96;
$L__BB2_33:
	add.s32 	%r97, %r7, 11;
	cvt.s64.s32 	%rd26, %r97;
	setp.gt.u64 	%p23, %rd5, %rd26;
	@%p23 bra 	$L__BB2_35;
	mov.b32 	%r98, 0;
	st.shared.u32 	[%r8+44], %r98;
	bra.uni 	$L__BB2_36;
$L__BB2_35:
	ld.global.f32 	%f137, [%rd2+44];
	ld.global.f32 	%f138, [%rd3+44];
	ld.global.f32 	%f139, [%rd4+44];
	max.f32 	%f140, %f1, %f137;
	min.f32 	%f141, %f140, %f2;
	max.f32 	%f142, %f3, %f138;
	min.f32 	%f143, %f142, %f4;
	sub.f32 	%f144, %f137, %f141;
	sub.f32 	%f145, %f138, %f143;
	mul.f32 	%f146, %f145, %f145;
	fma.rn.f32 	%f147, %f144, %f144, %f146;
	mul.f32 	%f148, %f139, %f139;
	setp.lt.f32 	%p24, %f147, %f148;
	selp.u32 	%r99, 1, 0, %p24;
	st.shared.u32 	[%r8+44], %r99;
$L__BB2_36:
	bar.sync 	0;
	ld.shared.v4.u32 	{%r100, %r101, %r102, %r103}, [%r8];
	add.s32 	%r104, %r101, %r100;
	st.shared.u32 	[%r8+4], %r104;
	add.s32 	%r105, %r102, %r104;
	add.s32 	%r106, %r103, %r105;
	st.shared.v2.u32 	[%r8+8], {%r105, %r106};
	ld.shared.v4.u32 	{%r107, %r108, %r109, %r110}, [%r8+16];
	add.s32 	%r111, %r107, %r106;
	add.s32 	%r112, %r108, %r111;
	add.s32 	%r113, %r109, %r112;
	add.s32 	%r114, %r110, %r113;
	st.shared.v4.u32 	[%r8+16], {%r111, %r112, %r113, %r114};
	ld.shared.v4.u32 	{%r115, %r116, %r117, %r118}, [%r8+32];
	add.s32 	%r119, %r115, %r114;
	add.s32 	%r120, %r116, %r119;
	add.s32 	%r121, %r117, %r120;
	add.s32 	%r122, %r118, %r121;
	st.shared.v4.u32 	[%r8+32], {%r119, %r120, %r121, %r122};
	bar.sync 	0;
	add.s32 	%r9, %r1, -1;
	setp.eq.s32 	%p25, %r9, 0;
	@%p25 bra 	$L__BB2_41;
	clz.b32 	%r179, %r9;
	add.s32 	%r11, %r4, 11;
	mov.b32 	%r180, -32;
$L__BB2_38:
	add.s32 	%r25, %r180, 32;
	mov.b32 	%r125, -12;
	shl.b32 	%r126, %r125, %r25;
	add.s32 	%r127, %r11, %r126;
	setp.lt.s32 	%p26, %r127, 0;
	mov.b32 	%r181, 0;
	@%p26 bra 	$L__BB2_40;
	mov.b32 	%r128, -48;
	shl.b32 	%r129, %r128, %r25;
	add.s32 	%r130, %r8, %r129;
	ld.shared.u32 	%r181, [%r130+44];
$L__BB2_40:
	bar.sync 	0;
	ld.shared.v4.u32 	{%r131, %r132, %r133, %r134}, [%r8];
	add.s32 	%r135, %r131, %r181;
	add.s32 	%r136, %r132, %r181;
	add.s32 	%r137, %r133, %r181;
	add.s32 	%r138, %r134, %r181;
	st.shared.v4.u32 	[%r8], {%r135, %r136, %r137, %r138};
	ld.shared.v4.u32 	{%r139, %r140, %r141, %r142}, [%r8+16];
	add.s32 	%r143, %r139, %r181;
	add.s32 	%r144, %r140, %r181;
	add.s32 	%r145, %r141, %r181;
	add.s32 	%r146, %r142, %r181;
	st.shared.v4.u32 	[%r8+16], {%r143, %r144, %r145, %r146};
	ld.shared.v4.u32 	{%r147, %r148, %r149, %r150}, [%r8+32];
	add.s32 	%r151, %r147, %r181;
	add.s32 	%r152, %r148, %r181;
	add.s32 	%r153, %r149, %r181;
	add.s32 	%r154, %r150, %r181;
	st.shared.v4.u32 	[%r8+32], {%r151, %r152, %r153, %r154};
	bar.sync 	0;
	add.s32 	%r180, %r180, 1;
	add.s32 	%r179, %r179, 1;
	setp.eq.s32 	%p27, %r179, 32;
	@%p27 bra 	$L__BB2_41;
	bra.uni 	$L__BB2_38;
$L__BB2_41:
	mad.lo.s32 	%r156, %r1, 11, %r9;
	div.u32 	%r157, %r156, %r1;
	add.s32 	%r12, %r157, 1;
	and.b32  	%r13, %r12, 3;
	setp.lt.u32 	%p28, %r157, 3;
	mov.b32 	%r189, 0;
	@%p28 bra 	$L__BB2_44;
	shl.b32 	%r14, %r1, 2;
	add.s32 	%r187, %r3, %r6;
	mul.lo.s32 	%r159, %r5, 12;
	mad.lo.s32 	%r160, %r1, %r159, %r1;
	add.s32 	%r186, %r3, %r160;
	or.b32  	%r161, %r159, 2;
	mad.lo.s32 	%r185, %r1, %r161, %r3;
	or.b32  	%r162, %r159, 3;
	mad.lo.s32 	%r184, %r1, %r162, %r3;
	shl.b32 	%r163, %r3, 2;
	add.s32 	%r183, %r64, %r163;
	shl.b32 	%r20, %r1, 4;
	shl.b32 	%r21, %r1, 3;
	and.b32  	%r165, %r12, -4;
	neg.s32 	%r182, %r165;
	mov.b32 	%r189, 0;
$L__BB2_43:
	.pragma "nounroll";
	ld.shared.u32 	%r166, [%r183];
	mul.wide.u32 	%rd27, %r187, 4;
	add.s64 	%rd28, %rd1, %rd27;
	st.global.u32 	[%rd28], %r166;
	add.s32 	%r167, %r183, %r14;
	ld.shared.u32 	%r168, [%r167];
	mul.wide.u32 	%rd29, %r186, 4;
	add.s64 	%rd30, %rd1, %rd29;
	st.global.u32 	[%rd30], %r168;
	add.s32 	%r169, %r183, %r21;
	ld.shared.u32 	%r170, [%r169];
	mul.wide.u32 	%rd31, %r185, 4;
	add.s64 	%rd32, %rd1, %rd31;
	st.global.u32 	[%rd32], %r170;
	add.s32 	%r171, %r183, %r2;
	ld.shared.u32 	%r172, [%r171];
	mul.wide.u32 	%rd33, %r184, 4;
	add.s64 	%rd34, %rd1, %rd33;
	st.global.u32 	[%rd34], %r172;
	add.s32 	%r189, %r189, %r14;
	add.s32 	%r187, %r187, %r14;
	add.s32 	%r186, %r186, %r14;
	add.s32 	%r185, %r185, %r14;
	add.s32 	%r184, %r184, %r14;
	add.s32 	%r183, %r183, %r20;
	add.s32 	%r182, %r182, 4;
	setp.ne.s32 	%p29, %r182, 0;
	@%p29 bra 	$L__BB2_43;
$L__BB2_44:
	setp.eq.s32 	%p30, %r13, 0;
	@%p30 bra 	$L__BB2_47;
	add.s32 	%r173, %r3, %r189;
	add.s32 	%r192, %r173, %r6;
	shl.b32 	%r174, %r173, 2;
	add.s32 	%r191, %r64, %r174;
	shl.b32 	%r47, %r1, 2;
	neg.s32 	%r190, %r13;
$L__BB2_46:
	.pragma "nounroll";
	ld.shared.u32 	%r176, [%r191];
	mul.wide.u32 	%rd35, %r192, 4;
	add.s64 	%rd36, %rd1, %rd35;
	st.global.u32 	[%rd36], %r176;
	add.s32 	%r192, %r192, %r1;
	add.s32 	%r191, %r191, %r47;
	add.s32 	%r190, %r190, 1;
	setp.ne.s32 	%p31, %r190, 0;
	@%p31 bra 	$L__BB2_46;
$L__BB2_47:
	mov.u32 	%r177, %nctaid.x;
	setp.eq.s32 	%p32, %r177, 1;
	setp.ne.s32 	%p33, %r3, %r9;
	or.pred  	%p34, %p32, %p33;
	@%p34 bra 	$L__BB2_49;
	ld.param.u64 	%rd40, [_ZN4scan27scan_block_circle_intersectI5SumOpEEvmPKfS3_S3_4dim3S4_PNT_4DataES7__param_7];
	ld.shared.u32 	%r178, [%r8+44];
	cvta.to.global.u64 	%rd37, %rd40;
	mul.wide.u32 	%rd38, %r5, 4;
	add.s64 	%rd39, %rd37, %rd38;
	st.global.u32 	[%rd39], %r178;
$L__BB2_49:
	ret;

}
	// .globl	_ZN4scan10scan_blockI5SumOpEEvmPNT_4DataES4_S4_
.visible .entry _ZN4scan10scan_blockI5SumOpEEvmPNT_4DataES4_S4_(
	.param .u64 _ZN4scan10scan_blockI5SumOpEEvmPNT_4DataES4_S4__param_0,
	.param .u64 .ptr .align 1 _ZN4scan10scan_blockI5SumOpEEvmPNT_4DataES4_S4__param_1,
	.param .u64 .ptr .align 1 _ZN4scan10scan_blockI5SumOpEEvmPNT_4DataES4_S4__param_2,
	.param .u64 .ptr .align 1 _ZN4scan10scan_blockI5SumOpEEvmPNT_4DataES4_S4__param_3
)
{
	.reg .pred 	%p<20>;
	.reg .b16 	%rs<5>;
	.reg .b32 	%r<228>;
	.reg .b64 	%rd<35>;

	ld.param.u64 	%rd8, [_ZN4scan10scan_blockI5SumOpEEvmPNT_4DataES4_S4__param_0];
	ld.param.u64 	%rd10, [_ZN4scan10scan_blockI5SumOpEEvmPNT_4DataES4_S4__param_1];
	ld.param.u64 	%rd11, [_ZN4scan10scan_blockI5SumOpEEvmPNT_4DataES4_S4__param_2];
	ld.param.u64 	%rd9, [_ZN4scan10scan_blockI5SumOpEEvmPNT_4DataES4_S4__param_3];
	cvta.to.global.u64 	%rd1, %rd10;
	cvta.to.global.u64 	%rd2, %rd11;
	mov.u32 	%r1, %ntid.x;
	mul.lo.s32 	%r2, %r1, 12;
	mov.u32 	%r3, %ctaid.x;
	mul.lo.s32 	%r4, %r2, %r3;
	mov.u32 	%r5, %tid.x;
	add.s32 	%r222, %r4, %r5;
	cvt.u16.u32 	%rs2, %r2;
	add.s16 	%rs3, %rs2, -1;
	cvt.u16.u32 	%rs4, %r1;
	div.u16 	%rs1, %rs3, %rs4;
	cvt.u32.u16 	%r98, %rs1;
	add.s32 	%r7, %r98, 1;
	and.b32  	%r8, %r7, 3;
	setp.lt.u16 	%p1, %rs1, 3;
	mov.b32 	%r209, 0;
	@%p1 bra 	$L__BB3_11;
	shl.b32 	%r9, %r1, 2;
	shl.b32 	%r100, %r5, 2;
	mov.u32 	%r101, _ZN4scan9shmem_rawE;
	add.s32 	%r203, %r101, %r100;
	shl.b32 	%r11, %r1, 4;
	shl.b32 	%r12, %r1, 3;
	mul.lo.s32 	%r102, %r3, 12;
	mad.lo.s32 	%r103, %r1, %r102, %r1;
	add.s32 	%r202, %r5, %r103;
	or.b32  	%r104, %r102, 2;
	mad.lo.s32 	%r201, %r1, %r104, %r5;
	or.b32  	%r105, %r102, 3;
	mad.lo.s32 	%r200, %r1, %r105, %r5;
	and.b32  	%r106, %r7, 131068;
	neg.s32 	%r198, %r106;
	mov.b32 	%r209, 0;
	mov.u32 	%r199, %r222;
$L__BB3_2:
	.pragma "nounroll";
	cvt.s64.s32 	%rd3, %r199;
	setp.le.u64 	%p2, %rd8, %rd3;
	mov.b32 	%r205, 0;
	@%p2 bra 	$L__BB3_4;
	shl.b64 	%rd12, %rd3, 2;
	add.s64 	%rd13, %rd1, %rd12;
	ld.global.u32 	%r205, [%rd13];
$L__BB3_4:
	st.shared.u32 	[%r203], %r205;
	cvt.s64.s32 	%rd4, %r202;
	setp.le.u64 	%p3, %rd8, %rd4;
	mov.b32 	%r206, 0;
	@%p3 bra 	$L__BB3_6;
	shl.b64 	%rd14, %rd4, 2;
	add.s64 	%rd15, %rd1, %rd14;
	ld.global.u32 	%r206, [%rd15];
$L__BB3_6:
	add.s32 	%r110, %r203, %r9;
	st.shared.u32 	[%r110], %r206;
	cvt.s64.s32 	%rd5, %r201;
	setp.le.u64 	%p4, %rd8, %rd5;
	mov.b32 	%r207, 0;
	@%p4 bra 	$L__BB3_8;
	shl.b64 	%rd16, %rd5, 2;
	add.s64 	%rd17, %rd1, %rd16;
	ld.global.u32 	%r207, [%rd17];
$L__BB3_8:
	add.s32 	%r112, %r203, %r12;
	st.shared.u32 	[%r112], %r207;
	cvt.s64.s32 	%rd6, %r200;
	setp.le.u64 	%p5, %rd8, %rd6;
	mov.b32 	%r208, 0;
	@%p5 bra 	$L__BB3_10;
	shl.b64 	%rd18, %rd6, 2;
	add.s64 	%rd19, %rd1, %rd18;
	ld.global.u32 	%r208, [%rd19];
$L__BB3_10:
	cvt.u32.u64 	%r113, %rd3;
	add.s32 	%r114, %r203, %r2;
	st.shared.u32 	[%r114], %r208;
	add.s32 	%r209, %r209, %r9;
	add.s32 	%r203, %r203, %r11;
	add.s32 	%r202, %r202, %r9;
	add.s32 	%r201, %r201, %r9;
	add.s32 	%r200, %r200, %r9;
	add.s32 	%r199, %r113, %r9;
	add.s32 	%r198, %r198, 4;
	setp.ne.s32 	%p6, %r198, 0;
	@%p6 bra 	$L__BB3_2;
$L__BB3_11:
	setp.eq.s32 	%p7, %r8, 0;
	@%p7 bra 	$L__BB3_16;
	add.s32 	%r115, %r5, %r209;
	shl.b32 	%r116, %r115, 2;
	mov.u32 	%r117, _ZN4scan9shmem_rawE;
	add.s32 	%r212, %r117, %r116;
	shl.b32 	%r41, %r1, 2;
	add.s32 	%r211, %r115, %r4;
	neg.s32 	%r210, %r8;
$L__BB3_13:
	.pragma "nounroll";
	cvt.s64.s32 	%rd20, %r211;
	mul.wide.s32 	%rd21, %r211, 4;
	add.s64 	%rd7, %rd1, %rd21;
	setp.le.u64 	%p8, %rd8, %rd20;
	mov.b32 	%r213, 0;
	@%p8 bra 	$L__BB3_15;
	ld.global.u32 	%r213, [%rd7];
$L__BB3_15:
	st.shared.u32 	[%r212], %r213;
	add.s32 	%r212, %r212, %r41;
	add.s32 	%r211, %r211, %r1;
	add.s32 	%r210, %r210, 1;
	setp.ne.s32 	%p9, %r210, 0;
	@%p9 bra 	$L__BB3_13;
$L__BB3_16:
	bar.sync 	0;
	mul.lo.s32 	%r52, %r5, 12;
	shl.b32 	%r119, %r52, 2;
	mov.u32 	%r120, _ZN4scan9shmem_rawE;
	add.s32 	%r53, %r120, %r119;
	ld.shared.v4.u32 	{%r121, %r122, %r123, %r124}, [%r53];
	add.s32 	%r125, %r122, %r121;
	st.shared.u32 	[%r53+4], %r125;
	add.s32 	%r126, %r123, %r125;
	add.s32 	%r127, %r124, %r126;
	st.shared.v2.u32 	[%r53+8], {%r126, %r127};
	ld.shared.v4.u32 	{%r128, %r129, %r130, %r131}, [%r53+16];
	add.s32 	%r132, %r128, %r127;
	add.s32 	%r133, %r129, %r132;
	add.s32 	%r134, %r130, %r133;
	add.s32 	%r135, %r131, %r134;
	st.shared.v4.u32 	[%r53+16], {%r132, %r133, %r134, %r135};
	ld.shared.v4.u32 	{%r136, %r137, %r138, %r139}, [%r53+32];
	add.s32 	%r140, %r136, %r135;
	add.s32 	%r141, %r137, %r140;
	add.s32 	%r142, %r138, %r141;
	add.s32 	%r143, %r139, %r142;
	st.shared.v4.u32 	[%r53+32], {%r140, %r141, %r142, %r143};
	bar.sync 	0;
	add.s32 	%r54, %r1, -1;
	setp.eq.s32 	%p10, %r54, 0;
	@%p10 bra 	$L__BB3_21;
	clz.b32 	%r214, %r54;
	add.s32 	%r56, %r52, 11;
	mov.b32 	%r215, -32;
$L__BB3_18:
	add.s32 	%r67, %r215, 32;
	mov.b32 	%r146, -12;
	shl.b32 	%r147, %r146, %r67;
	add.s32 	%r148, %r56, %r147;
	setp.lt.s32 	%p11, %r148, 0;
	mov.b32 	%r216, 0;
	@%p11 bra 	$L__BB3_20;
	mov.b32 	%r149, -48;
	shl.b32 	%r150, %r149, %r67;
	add.s32 	%r151, %r53, %r150;
	ld.shared.u32 	%r216, [%r151+44];
$L__BB3_20:
	bar.sync 	0;
	ld.shared.v4.u32 	{%r152, %r153, %r154, %r155}, [%r53];
	add.s32 	%r156, %r152, %r216;
	add.s32 	%r157, %r153, %r216;
	add.s32 	%r158, %r154, %r216;
	add.s32 	%r159, %r155, %r216;
	st.shared.v4.u32 	[%r53], {%r156, %r157, %r158, %r159};
	ld.shared.v4.u32 	{%r160, %r161, %r162, %r163}, [%r53+16];
	add.s32 	%r164, %r160, %r216;
	add.s32 	%r165, %r161, %r216;
	add.s32 	%r166, %r162, %r216;
	add.s32 	%r167, %r163, %r216;
	st.shared.v4.u32 	[%r53+16], {%r164, %r165, %r166, %r167};
	ld.shared.v4.u32 	{%r168, %r169, %r170, %r171}, [%r53+32];
	add.s32 	%r172, %r168, %r216;
	add.s32 	%r173, %r169, %r216;
	add.s32 	%r174, %r170, %r216;
	add.s32 	%r175, %r171, %r216;
	st.shared.v4.u32 	[%r53+32], {%r172, %r173, %r174, %r175};
	bar.sync 	0;
	add.s32 	%r215, %r215, 1;
	add.s32 	%r214, %r214, 1;
	setp.eq.s32 	%p12, %r214, 32;
	@%p12 bra 	$L__BB3_21;
	bra.uni 	$L__BB3_18;
$L__BB3_21:
	setp.lt.u16 	%p13, %rs1, 3;
	mov.b32 	%r224, 0;
	@%p13 bra 	$L__BB3_24;
	shl.b32 	%r57, %r1, 2;
	mul.lo.s32 	%r178, %r3, 12;
	mad.lo.s32 	%r179, %r1, %r178, %r1;
	add.s32 	%r221, %r5, %r179;
	or.b32  	%r180, %r178, 2;
	mad.lo.s32 	%r220, %r1, %r180, %r5;
	or.b32  	%r181, %r178, 3;
	mad.lo.s32 	%r219, %r1, %r181, %r5;
	shl.b32 	%r182, %r5, 2;
	add.s32 	%r218, %r120, %r182;
	shl.b32 	%r62, %r1, 4;
	shl.b32 	%r63, %r1, 3;
	and.b32  	%r184, %r7, 131068;
	neg.s32 	%r217, %r184;
	mov.b32 	%r224, 0;
$L__BB3_23:
	.pragma "nounroll";
	ld.shared.u32 	%r185, [%r218];
	mul.wide.u32 	%rd22, %r222, 4;
	add.s64 	%rd23, %rd2, %rd22;
	st.global.u32 	[%rd23], %r185;
	add.s32 	%r186, %r218, %r57;
	ld.shared.u32 	%r187, [%r186];
	mul.wide.u32 	%rd24, %r221, 4;
	add.s64 	%rd25, %rd2, %rd24;
	st.global.u32 	[%rd25], %r187;
	add.s32 	%r188, %r218, %r63;
	ld.shared.u32 	%r189, [%r188];
	mul.wide.u32 	%rd26, %r220, 4;
	add.s64 	%rd27, %rd2, %rd26;
	st.global.u32 	[%rd27], %r189;
	add.s32 	%r190, %r218, %r2;
	ld.shared.u32 	%r191, [%r190];
	mul.wide.u32 	%rd28, %r219, 4;
	add.s64 	%rd29, %rd2, %rd28;
	st.global.u32 	[%rd29], %r191;
	add.s32 	%r224, %r224, %r57;
	add.s32 	%r222, %r222, %r57;
	add.s32 	%r221, %r221, %r57;
	add.s32 	%r220, %r220, %r57;
	add.s32 	%r219, %r219, %r57;
	add.s32 	%r218, %r218, %r62;
	add.s32 	%r217, %r217, 4;
	setp.ne.s32 	%p14, %r217, 0;
	@%p14 bra 	$L__BB3_23;
$L__BB3_24:
	setp.eq.s32 	%p15, %r8, 0;
	@%p15 bra 	$L__BB3_27;
	add.s32 	%r192, %r5, %r224;
	add.s32 	%r227, %r192, %r4;
	shl.b32 	%r193, %r192, 2;
	add.s32 	%r226, %r120, %r193;
	shl.b32 	%r89, %r1, 2;
	neg.s32 	%r225, %r8;
$L__BB3_26:
	.pragma "nounroll";
	ld.shared.u32 	%r195, [%r226];
	mul.wide.u32 	%rd30, %r227, 4;
	add.s64 	%rd31, %rd2, %rd30;
	st.global.u32 	[%rd31], %r195;
	add.s32 	%r227, %r227, %r1;
	add.s32 	%r226, %r226, %r89;
	add.s32 	%r225, %r225, 1;
	setp.ne.s32 	%p16, %r225, 0;
	@%p16 bra 	$L__BB3_26;
$L__BB3_27:
	mov.u32 	%r196, %nctaid.x;
	setp.eq.s32 	%p17, %r196, 1;
	setp.ne.s32 	%p18, %r5, %r54;
	or.pred  	%p19, %p17, %p18;
	@%p19 bra 	$L__BB3_29;
	ld.shared.u32 	%r197, [%r53+44];
	cvta.to.global.u64 	%rd32, %rd9;
	mul.wide.u32 	%rd33, %r3, 4;
	add.s64 	%rd34, %rd32, %rd33;
	st.global.u32 	[%rd34], %r197;
$L__BB3_29:
	ret;

}
	// .globl	_ZN4scan23fixup_store_circle_idxsI5SumOpEEvmPNT_4DataES4_PKfS6_S6_S6_S6_S6_S6_P10CircleInfoPji
.visible .entry _ZN4scan23fixup_store_circle_idxsI5SumOpEEvmPNT_4DataES4_PKfS6_S6_S6_S6_S6_S6_P10CircleInfoPji(
	.param .u64 _ZN4scan23fixup_store_circle_idxsI5SumOpEEvmPNT_4DataES4_PKfS6_S6_S6_S6_S6_S6_P10CircleInfoPji_param_0,
	.param .u64 .ptr .align 1 _ZN4scan23fixup_store_circle_idxsI5SumOpEEvmPNT_4DataES4_PKfS6_S6_S6_S6_S6_S6_P10CircleInfoPji_param_1,
	.param .u64 .ptr .align 1 _ZN4scan23fixup_store_circle_idxsI5SumOpEEvmPNT_4DataES4_PKfS6_S6_S6_S6_S6_S6_P10CircleInfoPji_param_2,
	.param .u64 .ptr .align 1 _ZN4scan23fixup_store_circle_idxsI5SumOpEEvmPNT_4DataES4_PKfS6_S6_S6_S6_S6_S6_P10CircleInfoPji_param_3,
	.param .u64 .ptr .align 1 _ZN4scan23fixup_store_circle_idxsI5SumOpEEvmPNT_4DataES4_PKfS6_S6_S6_S6_S6_S6_P10CircleInfoPji_param_4,
	.param .u64 .ptr .align 1 _ZN4scan23fixup_store_circle_idxsI5SumOpEEvmPNT_4DataES4_PKfS6_S6_S6_S6_S6_S6_P10CircleInfoPji_param_5,
	.param .u64 .ptr .align 1 _ZN4scan23fixup_store_circle_idxsI5SumOpEEvmPNT_4DataES4_PKfS6_S6_S6_S6_S6_S6_P10CircleInfoPji_param_6,
	.param .u64 .ptr .align 1 _ZN4scan23fixup_store_circle_idxsI5SumOpEEvmPNT_4DataES4_PKfS6_S6_S6_S6_S6_S6_P10CircleInfoPji_param_7,
	.param .u64 .ptr .align 1 _ZN4scan23fixup_store_circle_idxsI5SumOpEEvmPNT_4DataES4_PKfS6_S6_S6_S6_S6_S6_P10CircleInfoPji_param_8,
	.param .u64 .ptr .align 1 _ZN4scan23fixup_store_circle_idxsI5SumOpEEvmPNT_4DataES4_PKfS6_S6_S6_S6_S6_S6_P10CircleInfoPji_param_9,
	.param .u64 .ptr .align 1 _ZN4scan23fixup_store_circle_idxsI5SumOpEEvmPNT_4DataES4_PKfS6_S6_S6_S6_S6_S6_P10CircleInfoPji_param_10,
	.param .u64 .ptr .align 1 _ZN4scan23fixup_store_circle_idxsI5SumOpEEvmPNT_4DataES4_PKfS6_S6_S6_S6_S6_S6_P10CircleInfoPji_param_11,
	.param .u32 _ZN4scan23fixup_store_circle_idxsI5SumOpEEvmPNT_4DataES4_PKfS6_S6_S6_S6_S6_S6_P10CircleInfoPji_param_12
)
{
	.reg .pred 	%p<32>;
	.reg .b32 	%r<76>;
	.reg .b32 	%f<85>;
	.reg .b64 	%rd<86>;

	ld.param.u64 	%rd12, [_ZN4scan23fixup_store_circle_idxsI5SumOpEEvmPNT_4DataES4_PKfS6_S6_S6_S6_S6_S6_P10CircleInfoPji_param_0];
	ld.param.u64 	%rd13, [_ZN4scan23fixup_store_circle_idxsI5SumOpEEvmPNT_4DataES4_PKfS6_S6_S6_S6_S6_S6_P10CircleInfoPji_param_1];
	ld.param.u64 	%rd14, [_ZN4scan23fixup_store_circle_idxsI5SumOpEEvmPNT_4DataES4_PKfS6_S6_S6_S6_S6_S6_P10CircleInfoPji_param_2];
	ld.param.u64 	%rd23, [_ZN4scan23fixup_store_circle_idxsI5SumOpEEvmPNT_4DataES4_PKfS6_S6_S6_S6_S6_S6_P10CircleInfoPji_param_10];
	ld.param.u64 	%rd22, [_ZN4scan23fixup_store_circle_idxsI5SumOpEEvmPNT_4DataES4_PKfS6_S6_S6_S6_S6_S6_P10CircleInfoPji_param_11];
	ld.param.u32 	%r25, [_ZN4scan23fixup_store_circle_idxsI5SumOpEEvmPNT_4DataES4_PKfS6_S6_S6_S6_S6_S6_P10CircleInfoPji_param_12];
	cvta.to.global.u64 	%rd1, %rd23;
	cvta.to.global.u64 	%rd2, %rd22;
	mov.u32 	%r1, %ntid.x;
	mov.u32 	%r2, %ctaid.x;
	mov.u32 	%r3, %tid.x;
	mad.lo.s32 	%r27, %r2, %r1, %r3;
	mul.lo.s32 	%r4, %r27, 12;
	setp.eq.s32 	%p1, %r2, 0;
	mov.b32 	%r73, 0;
	@%p1 bra 	$L__BB4_2;
	cvta.to.global.u64 	%rd24, %rd14;
	add.s32 	%r28, %r2, -1;
	mul.wide.u32 	%rd25, %r28, 4;
	add.s64 	%rd26, %rd24, %rd25;
	ld.global.u32 	%r73, [%rd26];
$L__BB4_2:
	cvta.to.global.u64 	%rd27, %rd13;
	mul.wide.s32 	%rd28, %r4, 4;
	add.s64 	%rd3, %rd27, %rd28;
	ld.global.u32 	%r7, [%rd3];
	ld.global.u32 	%r8, [%rd3+4];
	ld.global.u32 	%r9, [%rd3+8];
	ld.global.u32 	%r10, [%rd3+12];
	ld.global.u32 	%r11, [%rd3+16];
	ld.global.u32 	%r12, [%rd3+20];
	ld.global.u32 	%r13, [%rd3+24];
	ld.global.u32 	%r14, [%rd3+28];
	ld.global.u32 	%r15, [%rd3+32];
	ld.global.u32 	%r16, [%rd3+36];
	ld.global.u32 	%r17, [%rd3+40];
	ld.global.u32 	%r18, [%rd3+44];
	add.s32 	%r19, %r18, %r73;
	setp.eq.s32 	%p2, %r3, 0;
	mov.u32 	%r74, %r73;
	@%p2 bra 	$L__BB4_4;
	ld.global.u32 	%r29, [%rd3+-4];
	add.s32 	%r74, %r29, %r73;
$L__BB4_4:
	setp.lt.s32 	%p3, %r25, 1;
	mov.b32 	%r75, 0;
	@%p3 bra 	$L__BB4_6;
	add.s32 	%r31, %r25, -1;
	mul.wide.u32 	%rd29, %r31, 4;
	add.s64 	%rd30, %rd2, %rd29;
	ld.global.u32 	%r75, [%rd30];
$L__BB4_6:
	cvt.u64.u32 	%rd4, %r75;
	cvt.u32.u64 	%r24, %rd12;
	setp.ge.s32 	%p4, %r4, %r24;
	@%p4 bra 	$L__BB4_41;
	ld.param.u64 	%rd84, [_ZN4scan23fixup_store_circle_idxsI5SumOpEEvmPNT_4DataES4_PKfS6_S6_S6_S6_S6_S6_P10CircleInfoPji_param_9];
	ld.param.u64 	%rd83, [_ZN4scan23fixup_store_circle_idxsI5SumOpEEvmPNT_4DataES4_PKfS6_S6_S6_S6_S6_S6_P10CircleInfoPji_param_8];
	ld.param.u64 	%rd82, [_ZN4scan23fixup_store_circle_idxsI5SumOpEEvmPNT_4DataES4_PKfS6_S6_S6_S6_S6_S6_P10CircleInfoPji_param_7];
	ld.param.u64 	%rd81, [_ZN4scan23fixup_store_circle_idxsI5SumOpEEvmPNT_4DataES4_PKfS6_S6_S6_S6_S6_S6_P10CircleInfoPji_param_6];
	ld.param.u64 	%rd80, [_ZN4scan23fixup_store_circle_idxsI5SumOpEEvmPNT_4DataES4_PKfS6_S6_S6_S6_S6_S6_P10CircleInfoPji_param_5];
	ld.param.u64 	%rd79, [_ZN4scan23fixup_store_circle_idxsI5SumOpEEvmPNT_4DataES4_PKfS6_S6_S6_S6_S6_S6_P10CircleInfoPji_param_4];
	ld.param.u64 	%rd78, [_ZN4scan23fixup_store_circle_idxsI5SumOpEEvmPNT_4DataES4_PKfS6_S6_S6_S6_S6_S6_P10CircleInfoPji_param_3];
	add.s32 	%r32, %r7, %r73;
	setp.eq.s32 	%p5, %r32, %r74;
	cvta.to.global.u64 	%rd31, %rd78;
	mul.wide.s32 	%rd32, %r4, 4;
	add.s64 	%rd5, %rd31, %rd32;
	cvta.to.global.u64 	%rd33, %rd79;
	add.s64 	%rd6, %rd33, %rd32;
	cvta.to.global.u64 	%rd34, %rd80;
	add.s64 	%rd7, %rd34, %rd32;
	cvta.to.global.u64 	%rd35, %rd81;
	add.s64 	%rd8, %rd35, %rd32;
	cvta.to.global.u64 	%rd36, %rd82;
	add.s64 	%rd9, %rd36, %rd32;
	cvta.to.global.u64 	%rd37, %rd83;
	add.s64 	%rd10, %rd37, %rd32;
	cvta.to.global.u64 	%rd38, %rd84;
	add.s64 	%rd11, %rd38, %rd32;
	@%p5 bra 	$L__BB4_9;
	ld.global.f32 	%f1, [%rd5];
	ld.global.f32 	%f2, [%rd6];
	ld.global.f32 	%f3, [%rd7];
	ld.global.f32 	%f4, [%rd8];
	ld.global.f32 	%f5, [%rd9];
	ld.global.f32 	%f6, [%rd10];
	ld.global.f32 	%f7, [%rd11];
	add.s32 	%r33, %r7, %r73;
	add.s32 	%r34, %r33, -1;
	cvt.u64.u32 	%rd39, %r34;
	add.s64 	%rd40, %rd39, %rd4;
	mad.lo.s64 	%rd41, %rd40, 28, %rd1;
	st.global.f32 	[%rd41], %f1;
	st.global.f32 	[%rd41+4], %f2;
	st.global.f32 	[%rd41+8], %f3;
	st.global.f32 	[%rd41+12], %f4;
	st.global.f32 	[%rd41+16], %f5;
	st.global.f32 	[%rd41+20], %f6;
	st.global.f32 	[%rd41+24], %f7;
$L__BB4_9:
	add.s32 	%r35, %r4, 1;
	setp.ge.s32 	%p6, %r35, %r24;
	@%p6 bra 	$L__BB4_41;
	setp.eq.s32 	%p7, %r8, %r7;
	@%p7 bra 	$L__BB4_12;
	ld.global.f32 	%f8, [%rd5+4];
	ld.global.f32 	%f9, [%rd6+4];
	ld.global.f32 	%f10, [%rd7+4];
	ld.global.f32 	%f11, [%rd8+4];
	ld.global.f32 	%f12, [%rd9+4];
	ld.global.f32 	%f13, [%rd10+4];
	ld.global.f32 	%f14, [%rd11+4];
	add.s32 	%r36, %r8, %r73;
	add.s32 	%r37, %r36, -1;
	cvt.u64.u32 	%rd42, %r37;
	add.s64 	%rd43, %rd42, %rd4;
	mad.lo.s64 	%rd44, %rd43, 28, %rd1;
	st.global.f32 	[%rd44], %f8;
	st.global.f32 	[%rd44+4], %f9;
	st.global.f32 	[%rd44+8], %f10;
	st.global.f32 	[%rd44+12], %f11;
	st.global.f32 	[%rd44+16], %f12;
	st.global.f32 	[%rd44+20], %f13;
	st.global.f32 	[%rd44+24], %f14;
$L__BB4_12:
	add.s32 	%r38, %r4, 2;
	setp.ge.s32 	%p8, %r38, %r24;
	@%p8 bra 	$L__BB4_41;
	setp.eq.s32 	%p9, %r9, %r8;
	@%p9 bra 	$L__BB4_15;
	ld.global.f32 	%f15, [%rd5+8];
	ld.global.f32 	%f16, [%rd6+8];
	ld.global.f32 	%f17, [%rd7+8];
	ld.global.f32 	%f18, [%rd8+8];
	ld.global.f32 	%f19, [%rd9+8];
	ld.global.f32 	%f20, [%rd10+8];
	ld.global.f32 	%f21, [%rd11+8];
	add.s32 	%r39, %r9, %r73;
	add.s32 	%r40, %r39, -1;
	cvt.u64.u32 	%rd45, %r40;
	add.s64 	%rd46, %rd45, %rd4;
	mad.lo.s64 	%rd47, %rd46, 28, %rd1;
	st.global.f32 	[%rd47], %f15;
	st.global.f32 	[%rd47+4], %f16;
	st.global.f32 	[%rd47+8], %f17;
	st.global.f32 	[%rd47+12], %f18;
	st.global.f32 	[%rd47+16], %f19;
	st.global.f32 	[%rd47+20], %f20;
	st.global.f32 	[%rd47+24], %f21;
$L__BB4_15:
	add.s32 	%r41, %r4, 3;
	setp.ge.s32 	%p10, %r41, %r24;
	@%p10 bra 	$L__BB4_41;
	setp.eq.s32 	%p11, %r10, %r9;
	@%p11 bra 	$L__BB4_18;
	ld.global.f32 	%f22, [%rd5+12];
	ld.global.f32 	%f23, [%rd6+12];
	ld.global.f32 	%f24, [%rd7+12];
	ld.global.f32 	%f25, [%rd8+12];
	ld.global.f32 	%f26, [%rd9+12];
	ld.global.f32 	%f27, [%rd10+12];
	ld.global.f32 	%f28, [%rd11+12];
	add.s32 	%r42, %r10, %r73;
	add.s32 	%r43, %r42, -1;
	cvt.u64.u32 	%rd48, %r43;
	add.s64 	%rd49, %rd48, %rd4;
	mad.lo.s64 	%rd50, %rd49, 28, %rd1;
	st.global.f32 	[%rd50], %f22;
	st.global.f32 	[%rd50+4], %f23;
	st.global.f32 	[%rd50+8], %f24;
	st.global.f32 	[%rd50+12], %f25;
	st.global.f32 	[%rd50+16], %f26;
	st.global.f32 	[%rd50+20], %f27;
	st.global.f32 	[%rd50+24], %f28;
$L__BB4_18:
	add.s32 	%r44, %r4, 4;
	setp.ge.s32 	%p12, %r44, %r24;
	@%p12 bra 	$L__BB4_41;
	setp.eq.s32 	%p13, %r11, %r10;
	@%p13 bra 	$L__BB4_21;
	ld.global.f32 	%f29, [%rd5+16];
	ld.global.f32 	%f30, [%rd6+16];
	ld.global.f32 	%f31, [%rd7+16];
	ld.global.f32 	%f32, [%rd8+16];
	ld.global.f32 	%f33, [%rd9+16];
	ld.global.f32 	%f34, [%rd10+16];
	ld.global.f32 	%f35, [%rd11+16];
	add.s32 	%r45, %r11, %r73;
	add.s32 	%r46, %r45, -1;
	cvt.u64.u32 	%rd51, %r46;
	add.s64 	%rd52, %rd51, %rd4;
	mad.lo.s64 	%rd53, %rd52, 28, %rd1;
	st.global.f32 	[%rd53], %f29;
	st.global.f32 	[%rd53+4], %f30;
	st.global.f32 	[%rd53+8], %f31;
	st.global.f32 	[%rd53+12], %f32;
	st.global.f32 	[%rd53+16], %f33;
	st.global.f32 	[%rd53+20], %f34;
	st.global.f32 	[%rd53+24], %f35;
$L__BB4_21:
	add.s32 	%r47, %r4, 5;
	setp.ge.s32 	%p14, %r47, %r24;
	@%p14 bra 	$L__BB4_41;
	setp.eq.s32 	%p15, %r12, %r11;
	@%p15 bra 	$L__BB4_24;
	ld.global.f32 	%f36, [%rd5+20];
	ld.global.f32 	%f37, [%rd6+20];
	ld.global.f32 	%f38, [%rd7+20];
	ld.global.f32 	%f39, [%rd8+20];
	ld.global.f32 	%f40, [%rd9+20];
	ld.global.f32 	%f41, [%rd10+20];
	ld.global.f32 	%f42, [%rd11+20];
	add.s32 	%r48, %r12, %r73;
	add.s32 	%r49, %r48, -1;
	cvt.u64.u32 	%rd54, %r49;
	add.s64 	%rd55, %rd54, %rd4;
	mad.lo.s64 	%rd56, %rd55, 28, %rd1;
	st.global.f32 	[%rd56], %f36;
	st.global.f32 	[%rd56+4], %f37;
	st.global.f32 	[%rd56+8], %f38;
	st.global.f32 	[%rd56+12], %f39;
	st.global.f32 	[%rd56+16], %f40;
	st.global.f32 	[%rd56+20], %f41;
	st.global.f32 	[%rd56+24], %f42;
$L__BB4_24:
	add.s32 	%r50, %r4, 6;
	setp.ge.s32 	%p16, %r50, %r24;
	@%p16 bra 	$L__BB4_41;
	setp.eq.s32 	%p17, %r13, %r12;
	@%p17 bra 	$L__BB4_27;
	ld.global.f32 	%f43, [%rd5+24];
	ld.global.f32 	%f44, [%rd6+24];
	ld.global.f32 	%f45, [%rd7+24];
	ld.global.f32 	%f46, [%rd8+24];
	ld.global.f32 	%f47, [%rd9+24];
	ld.global.f32 	%f48, [%rd10+24];
	ld.global.f32 	%f49, [%rd11+24];
	add.s32 	%r51, %r13, %r73;
	add.s32 	%r52, %r51, -1;
	cvt.u64.u32 	%rd57, %r52;
	add.s64 	%rd58, %rd57, %rd4;
	mad.lo.s64 	%rd59, %rd58, 28, %rd1;
	st.global.f32 	[%rd59], %f43;
	st.global.f32 	[%rd59+4], %f44;
	st.global.f32 	[%rd59+8], %f45;
	st.global.f32 	[%rd59+12], %f46;
	st.global.f32 	[%rd59+16], %f47;
	st.global.f32 	[%rd59+20], %f48;
	st.global.f32 	[%rd59+24], %f49;
$L__BB4_27:
	add.s32 	%r53, %r4, 7;
	setp.ge.s32 	%p18, %r53, %r24;
	@%p18 bra 	$L__BB4_41;
	setp.eq.s32 	%p19, %r14, %r13;
	@%p19 bra 	$L__BB4_30;
	ld.global.f32 	%f50, [%rd5+28];
	ld.global.f32 	%f51, [%rd6+28];
	ld.global.f32 	%f52, [%rd7+28];
	ld.global.f32 	%f53, [%rd8+28];
	ld.global.f32 	%f54, [%rd9+28];
	ld.global.f32 	%f55, [%rd10+28];
	ld.global.f32 	%f56, [%rd11+28];
	add.s32 	%r54, %r14, %r73;
	add.s32 	%r55, %r54, -1;
	cvt.u64.u32 	%rd60, %r55;
	add.s64 	%rd61, %rd60, %rd4;
	mad.lo.s64 	%rd62, %rd61, 28, %rd1;
	st.global.f32 	[%rd62], %f50;
	st.global.f32 	[%rd62+4], %f51;
	st.global.f32 	[%rd62+8], %f52;
	st.global.f32 	[%rd62+12], %f53;
	st.global.f32 	[%rd62+16], %f54;
	st.global.f32 	[%rd62+20], %f55;
	st.global.f32 	[%rd62+24], %f56;
$L__BB4_30:
	add.s32 	%r56, %r4, 8;
	setp.ge.s32 	%p20, %r56, %r24;
	@%p20 bra 	$L__BB4_41;
	setp.eq.s32 	%p21, %r15, %r14;
	@%p21 bra 	$L__BB4_33;
	ld.global.f32 	%f57, [%rd5+32];
	ld.global.f32 	%f58, [%rd6+32];
	ld.global.f32 	%f59, [%rd7+32];
	ld.global.f32 	%f60, [%rd8+32];
	ld.global.f32 	%f61, [%rd9+32];
	ld.global.f32 	%f62, [%rd10+32];
	ld.global.f32 	%f63, [%rd11+32];
	add.s32 	%r57, %r15, %r73;
	add.s32 	%r58, %r57, -1;
	cvt.u64.u32 	%rd63, %r58;
	add.s64 	%rd64, %rd63, %rd4;
	mad.lo.s64 	%rd65, %rd64, 28, %rd1;
	st.global.f32 	[%rd65], %f57;
	st.global.f32 	[%rd65+4], %f58;
	st.global.f32 	[%rd65+8], %f59;
	st.global.f32 	[%rd65+12], %f60;
	st.global.f32 	[%rd65+16], %f61;
	st.global.f32 	[%rd65+20], %f62;
	st.global.f32 	[%rd65+24], %f63;
$L__BB4_33:
	add.s32 	%r59, %r4, 9;
	setp.ge.s32 	%p22, %r59, %r24;
	@%p22 bra 	$L__BB4_41;
	setp.eq.s32 	%p23, %r16, %r15;
	@%p23 bra 	$L__BB4_36;
	ld.global.f32 	%f64, [%rd5+36];
	ld.global.f32 	%f65, [%rd6+36];
	ld.global.f32 	%f66, [%rd7+36];
	ld.global.f32 	%f67, [%rd8+36];
	ld.global.f32 	%f68, [%rd9+36];
	ld.global.f32 	%f69, [%rd10+36];
	ld.global.f32 	%f70, [%rd11+36];
	add.s32 	%r60, %r16, %r73;
	add.s32 	%r61, %r60, -1;
	cvt.u64.u32 	%rd66, %r61;
	add.s64 	%rd67, %rd66, %rd4;
	mad.lo.s64 	%rd68, %rd67, 28, %rd1;
	st.global.f32 	[%rd68], %f64;
	st.global.f32 	[%rd68+4], %f65;
	st.global.f32 	[%rd68+8], %f66;
	st.global.f32 	[%rd68+12], %f67;
	st.global.f32 	[%rd68+16], %f68;
	st.global.f32 	[%rd68+20], %f69;
	st.global.f32 	[%rd68+24], %f70;
$L__BB4_36:
	add.s32 	%r62, %r4, 10;
	setp.ge.s32 	%p24, %r62, %r24;
	@%p24 bra 	$L__BB4_41;
	setp.eq.s32 	%p25, %r17, %r16;
	@%p25 bra 	$L__BB4_39;
	ld.global.f32 	%f71, [%rd5+40];
	ld.global.f32 	%f72, [%rd6+40];
	ld.global.f32 	%f73, [%rd7+40];
	ld.global.f32 	%f74, [%rd8+40];
	ld.global.f32 	%f75, [%rd9+40];
	ld.global.f32 	%f76, [%rd10+40];
	ld.global.f32 	%f77, [%rd11+40];
	add.s32 	%r63, %r17, %r73;
	add.s32 	%r64, %r63, -1;
	cvt.u64.u32 	%rd69, %r64;
	add.s64 	%rd70, %rd69, %rd4;
	mad.lo.s64 	%rd71, %rd70, 28, %rd1;
	st.global.f32 	[%rd71], %f71;
	st.global.f32 	[%rd71+4], %f72;
	st.global.f32 	[%rd71+8], %f73;
	st.global.f32 	[%rd71+12], %f74;
	st.global.f32 	[%rd71+16], %f75;
	st.global.f32 	[%rd71+20], %f76;
	st.global.f32 	[%rd71+24], %f77;
$L__BB4_39:
	add.s32 	%r65, %r4, 11;
	setp.ge.s32 	%p26, %r65, %r24;
	setp.eq.s32 	%p27, %r18, %r17;
	or.pred  	%p28, %p26, %p27;
	@%p28 bra 	$L__BB4_41;
	ld.global.f32 	%f78, [%rd5+44];
	ld.global.f32 	%f79, [%rd6+44];
	ld.global.f32 	%f80, [%rd7+44];
	ld.global.f32 	%f81, [%rd8+44];
	ld.global.f32 	%f82, [%rd9+44];
	ld.global.f32 	%f83, [%rd10+44];
	ld.global.f32 	%f84, [%rd11+44];
	add.s32 	%r66, %r19, -1;
	cvt.u64.u32 	%rd72, %r66;
	add.s64 	%rd73, %rd72, %rd4;
	mad.lo.s64 	%rd74, %rd73, 28, %rd1;
	st.global.f32 	[%rd74], %f78;
	st.global.f32 	[%rd74+4], %f79;
	st.global.f32 	[%rd74+8], %f80;
	st.global.f32 	[%rd74+12], %f81;
	st.global.f32 	[%rd74+16], %f82;
	st.global.f32 	[%rd74+20], %f83;
	st.global.f32 	[%rd74+24], %f84;
$L__BB4_41:
	mov.u32 	%r67, %nctaid.x;
	add.s32 	%r68, %r67, -1;
	setp.ne.s32 	%p29, %r2, %r68;
	add.s32 	%r69, %r1, -1;
	setp.ne.s32 	%p30, %r3, %r69;
	or.pred  	%p31, %p29, %p30;
	@%p31 bra 	$L__BB4_43;
	ld.param.u64 	%rd85, [_ZN4scan23fixup_store_circle_idxsI5SumOpEEvmPNT_4DataES4_PKfS6_S6_S6_S6_S6_S6_P10CircleInfoPji_param_11];
	cvt.u32.u64 	%r71, %rd4;
	add.s32 	%r72, %r19, %r71;
	cvta.to.global.u64 	%rd75, %rd85;
	mul.wide.s32 	%rd76, %r25, 4;
	add.s64 	%rd77, %rd75, %rd76;
	st.global.u32 	[%rd77], %r72;
$L__BB4_43:
	ret;

}


// ===== COMPILED SASS (sm_100) =====

	.target	sm_100

	.elftype	@"ET_EXEC"


//--------------------- .note.nv.tkinfo           --------------------------
	.section	.note.nv.tkinfo,"",@"SHT_NOTE"
	.sectionflags	@"SHF_NOTE_NV_TKINFO"
	.tkinfo
        /*0018*/ 	.word	0x00000002
        /*0030*/ 	.string	""
        /*0030*/ 	.string	"ptxas"
        /*0030*/ 	.string	"Cuda compilation tools, release 13.0, V13.0.88"
        /*0030*/ 	.string	"Build cuda_13.0.r13.0/compiler.36424714_0"
        /*0030*/ 	.string	"-arch sm_100 -m 64 "



//--------------------- .note.nv.cuinfo           --------------------------
	.section	.note.nv.cuinfo,"",@"SHT_NOTE"
	.sectionflags	@"SHF_NOTE_NV_CUINFO"
        /*0018*/ 	.short	0x0002
        /*001a*/ 	.short	0x0064
        /*001c*/ 	.short	0x0082
	.zero		2


//--------------------- .nv.info                  --------------------------
	.section	.nv.info,"",@"SHT_CUDA_INFO"
	.align	4


	//----- nvinfo : EIATTR_REGCOUNT
	.align		4
        /*0000*/ 	.byte	0x04, 0x2f
        /*0002*/ 	.short	(.L_3 - .L_2)
	.align		4
.L_2:
        /*0004*/ 	.word	index@(_ZN11circles_gpu13print_gpu_memEPjjj)
        /*0008*/ 	.word	0x0000001d


	//----- nvinfo : EIATTR_FRAME_SIZE
	.align		4
.L_3:
        /*000c*/ 	.byte	0x04, 0x11
        /*000e*/ 	.short	(.L_5 - .L_4)
	.align		4
.L_4:
        /*0010*/ 	.word	index@(_ZN11circles_gpu13print_gpu_memEPjjj)
        /*0014*/ 	.word	0x00000008


	//----- nvinfo : EIATTR_REGCOUNT
	.align		4
.L_5:
        /*0018*/ 	.byte	0x04, 0x2f
        /*001a*/ 	.short	(.L_7 - .L_6)
	.align		4
.L_6:
        /*001c*/ 	.word	index@(_ZN11circles_gpu10draw_blockEPfS0_S0_P10CircleInfoPj4dim3iii)
        /*0020*/ 	.word	0x00000030


	//----- nvinfo : EIATTR_FRAME_SIZE
	.align		4
.L_7:
        /*0024*/ 	.byte	0x04, 0x11
        /*0026*/ 	.short	(.L_9 - .L_8)
	.align		4
.L_8:
        /*0028*/ 	.word	index@(_ZN11circles_gpu10draw_blockEPfS0_S0_P10CircleInfoPj4dim3iii)
        /*002c*/ 	.word	0x00000000


	//----- nvinfo : EIATTR_REGCOUNT
	.align		4
.L_9:
        /*0030*/ 	.byte	0x04, 0x2f
        /*0032*/ 	.short	(.L_11 - .L_10)
	.align		4
.L_10:
        /*0034*/ 	.word	index@(_ZN4scan27scan_block_circle_intersectI5SumOpEEvmPKfS3_S3_4dim3S4_PNT_4DataES7_)
        /*0038*/ 	.word	0x00000020


	//----- nvinfo : EIATTR_FRAME_SIZE
	.align		4
.L_11:
        /*003c*/ 	.byte	0x04, 0x11
        /*003e*/ 	.short	(.L_13 - .L_12)
	.align		4
.L_12:
        /*0040*/ 	.word	index@(_ZN4scan27scan_block_circle_intersectI5SumOpEEvmPKfS3_S3_4dim3S4_PNT_4DataES7_)
        /*0044*/ 	.word	0x00000000


	//----- nvinfo : EIATTR_REGCOUNT
	.align		4
.L_13:
        /*0048*/ 	.byte	0x04, 0x2f
        /*004a*/ 	.short	(.L_15 - .L_14)
	.align		4
.L_14:
        /*004c*/ 	.word	index@(_ZN4scan10scan_blockI5SumOpEEvmPNT_4DataES4_S4_)
        /*0050*/ 	.word	0x00000020


	//----- nvinfo : EIATTR_FRAME_SIZE
	.align		4
.L_15:
        /*0054*/ 	.byte	0x04, 0x11
        /*0056*/ 	.short	(.L_17 - .L_16)
	.align		4
.L_16:
        /*0058*/ 	.word	index@($__internal_0_$__cuda_sm20_div_u16)
        /*005c*/ 	.word	0x00000000


	//----- nvinfo : EIATTR_FRAME_SIZE
	.align		4
.L_17:
        /*0060*/ 	.byte	0x04, 0x11
        /*0062*/ 	.short	(.L_19 - .L_18)
	.align		4
.L_18:
        /*0064*/ 	.word	index@(_ZN4scan10scan_blockI5SumOpEEvmPNT_4DataES4_S4_)
        /*0068*/ 	.word	0x00000000


	//----- nvinfo : EIATTR_REGCOUNT
	.align		4
.L_19:
        /*006c*/ 	.byte	0x04, 0x2f
        /*006e*/ 	.short	(.L_21 - .L_20)
	.align		4
.L_20:
        /*0070*/ 	.word	index@(_ZN4scan23fixup_store_circle_idxsI5SumOpEEvmPNT_4DataES4_PKfS6_S6_S6_S6_S6_S6_P10CircleInfoPji)
        /*0074*/ 	.word	0x00000030


	//----- nvinfo : EIATTR_FRAME_SIZE
	.align		4
.L_21:
        /*0078*/ 	.byte	0x04, 0x11
        /*007a*/ 	.short	(.L_23 - .L_22)
	.align		4
.L_22:
        /*007c*/ 	.word	index@(_ZN4scan23fixup_store_circle_idxsI5SumOpEEvmPNT_4DataES4_PKfS6_S6_S6_S6_S6_S6_P10CircleInfoPji)
        /*0080*/ 	.word	0x00000000


	//----- nvinfo : EIATTR_MIN_STACK_SIZE
	.align		4
.L_23:
        /*0084*/ 	.byte	0x04, 0x12
        /*0086*/ 	.short	(.L_25 - .L_24)
	.align		4
.L_24:
        /*0088*/ 	.word	index@(_ZN4scan23fixup_store_circle_idxsI5SumOpEEvmPNT_4DataES4_PKfS6_S6_S6_S6_S6_S6_P10CircleInfoPji)
        /*008c*/ 	.word	0x00000000


	//----- nvinfo : EIATTR_MIN_STACK_SIZE
	.align		4
.L_25:
        /*0090*/ 	.byte	0x04, 0x12
        /*0092*/ 	.short	(.L_27 - .L_26)
	.align		4
.L_26:
        /*0094*/ 	.word	index@(_ZN4scan10scan_blockI5SumOpEEvmPNT_4DataES4_S4_)
        /*0098*/ 	.word	0x00000000


	//----- nvinfo : EIATTR_MIN_STACK_SIZE
	.align		4
.L_27:
        /*009c*/ 	.byte	0x04, 0x12
        /*009e*/ 	.short	(.L_29 - .L_28)
	.align		4
.L_28:
        /*00a0*/ 	.word	index@(_ZN4scan27scan_block_circle_intersectI5SumOpEEvmPKfS3_S3_4dim3S4_PNT_4DataES7_)
        /*00a4*/ 	.word	0x00000000


	//----- nvinfo : EIATTR_MIN_STACK_SIZE
	.align		4
.L_29:
        /*00a8*/ 	.byte	0x04, 0x12
        /*00aa*/ 	.short	(.L_31 - .L_30)
	.align		4
.L_30:
        /*00ac*/ 	.word	index@(_ZN11circles_gpu10draw_blockEPfS0_S0_P10CircleInfoPj4dim3iii)
        /*00b0*/ 	.word	0x00000000


	//----- nvinfo : EIATTR_MIN_STACK_SIZE
	.align		4
.L_31:
        /*00b4*/ 	.byte	0x04, 0x12
        /*00b6*/ 	.short	(.L_33 - .L_32)
	.align		4
.L_32:
        /*00b8*/ 	.word	index@(_ZN11circles_gpu13print_gpu_memEPjjj)
        /*00bc*/ 	.word	0x00000008
.L_33:


//--------------------- .nv.compat                --------------------------
	.section	.nv.compat,"",@"SHT_CUDA_COMPAT_INFO"
	.align	4
        /*0000*/ 	.byte	0x02, 0x09, 0x00, 0x00, 0x02, 0x02, 0x01, 0x00, 0x02, 0x05, 0x05, 0x00, 0x03, 0x07, 0x01, 0x01
        /*0010*/ 	.byte	0x02, 0x03, 0x00, 0x00, 0x02, 0x06, 0x01, 0x00, 0x04, 0x0b, 0x08, 0x00, 0x01, 0x00, 0x00, 0x00
        /*0020*/ 	.byte	0x00, 0x00, 0x00, 0x00


//--------------------- .nv.info._ZN4scan23fixup_store_circle_idxsI5SumOpEEvmPNT_4DataES4_PKfS6_S6_S6_S6_S6_S6_P10CircleInfoPji --------------------------
	.section	.nv.info._ZN4scan23fixup_store_circle_idxsI5SumOpEEvmPNT_4DataES4_PKfS6_S6_S6_S6_S6_S6_P10CircleInfoPji,"",@"SHT_CUDA_INFO"
	.sectionflags	@""
	.align	4


	//----- nvinfo : EIATTR_CUDA_API_VERSION
	.align		4
        /*0000*/ 	.byte	0x04, 0x37
        /*0002*/ 	.short	(.L_35 - .L_34)
.L_34:
        /*0004*/ 	.word	0x00000082


	//----- nvinfo : EIATTR_KPARAM_INFO
	.align		4
.L_35:
        /*0008*/ 	.byte	0x04, 0x17
        /*000a*/ 	.short	(.L_37 - .L_36)
.L_36:
        /*000c*/ 	.word	0x00000000
        /*0010*/ 	.short	0x000c
        /*0012*/ 	.short	0x0060
        /*0014*/ 	.byte	0x00, 0xf0, 0x11, 0x00


	//----- nvinfo : EIATTR_KPARAM_INFO
	.align		4
.L_37:
        /*0018*/ 	.byte	0x04, 0x17
        /*001a*/ 	.short	(.L_39 - .L_38)
.L_38:
        /*001c*/ 	.word	0x00000000
        /*0020*/ 	.short	0x000b
        /*0022*/ 	.short	0x0058
        /*0024*/ 	.byte	0x00, 0xf5, 0x21, 0x00


	//----- nvinfo : EIATTR_KPARAM_INFO
	.align		4
.L_39:
        /*0028*/ 	.byte	0x04, 0x17
        /*002a*/ 	.short	(.L_41 - .L_40)
.L_40:
        /*002c*/ 	.word	0x00000000
        /*0030*/ 	.short	0x000a
        /*0032*/ 	.short	0x0050
        /*0034*/ 	.byte	0x00, 0xf5, 0x21, 0x00


	//----- nvinfo : EIATTR_KPARAM_INFO
	.align		4
.L_41:
        /*0038*/ 	.byte	0x04, 0x17
        /*003a*/ 	.short	(.L_43 - .L_42)
.L_42:
        /*003c*/ 	.word	0x00000000
        /*0040*/ 	.short	0x0009
        /*0042*/ 	.short	0x0048
        /*0044*/ 	.byte	0x00, 0xf5, 0x21, 0x00


	//----- nvinfo : EIATTR_KPARAM_INFO
	.align		4
.L_43:
        /*0048*/ 	.byte	0x04, 0x17
        /*004a*/ 	.short	(.L_45 - .L_44)
.L_44:
        /*004c*/ 	.word	0x00000000
        /*0050*/ 	.short	0x0008
        /*0052*/ 	.short	0x0040
        /*0054*/ 	.byte	0x00, 0xf5, 0x21, 0x00


	//----- nvinfo : EIATTR_KPARAM_INFO
	.align		4
.L_45:
        /*0058*/ 	.byte	0x04, 0x17
        /*005a*/ 	.short	(.L_47 - .L_46)
.L_46:
        /*005c*/ 	.word	0x00000000
        /*0060*/ 	.short	0x0007
        /*0062*/ 	.short	0x0038
        /*0064*/ 	.byte	0x00, 0xf5, 0x21, 0x00


	//----- nvinfo : EIATTR_KPARAM_INFO
	.align		4
.L_47:
        /*0068*/ 	.byte	0x04, 0x17
        /*006a*/ 	.short	(.L_49 - .L_48)
.L_48:
        /*006c*/ 	.word	0x00000000
        /*0070*/ 	.short	0x0006
        /*0072*/ 	.short	0x0030
        /*0074*/ 	.byte	0x00, 0xf5, 0x21, 0x00


	//----- nvinfo : EIATTR_KPARAM_INFO
	.align		4
.L_49:
        /*0078*/ 	.byte	0x04, 0x17
        /*007a*/ 	.short	(.L_51 - .L_50)
.L_50:
        /*007c*/ 	.word	0x00000000
        /*0080*/ 	.short	0x0005
        /*0082*/ 	.short	0x0028
        /*0084*/ 	.byte	0x00, 0xf5, 0x21, 0x00


	//----- nvinfo : EIATTR_KPARAM_INFO
	.align		4
.L_51:
        /*0088*/ 	.byte	0x04, 0x17
        /*008a*/ 	.short	(.L_53 - .L_52)
.L_52:
        /*008c*/ 	.word	0x00000000
        /*0090*/ 	.short	0x0004
        /*0092*/ 	.short	0x0020
        /*0094*/ 	.byte	0x00, 0xf5, 0x21, 0x00


	//----- nvinfo : EIATTR_KPARAM_INFO
	.align		4
.L_53:
        /*0098*/ 	.byte	0x04, 0x17
        /*009a*/ 	.short	(.L_55 - .L_54)
.L_54:
        /*009c*/ 	.word	0x00000000
        /*00a0*/ 	.short	0x0003
        /*00a2*/ 	.short	0x0018
        /*00a4*/ 	.byte	0x00, 0xf5, 0x21, 0x00


	//----- nvinfo : EIATTR_KPARAM_INFO
	.align		4
.L_55:
        /*00a8*/ 	.byte	0x04, 0x17
        /*00aa*/ 	.short	(.L_57 - .L_56)
.L_56:
        /*00ac*/ 	.word	0x00000000
        /*00b0*/ 	.short	0x0002
        /*00b2*/ 	.short	0x0010
        /*00b4*/ 	.byte	0x00, 0xf5, 0x21, 0x00


	//----- nvinfo : EIATTR_KPARAM_INFO
	.align		4
.L_57:
        /*00b8*/ 	.byte	0x04, 0x17
        /*00ba*/ 	.short	(.L_59 - .L_58)
.L_58:
        /*00bc*/ 	.word	0x00000000
        /*00c0*/ 	.short	0x0001
        /*00c2*/ 	.short	0x0008
        /*00c4*/ 	.byte	0x00, 0xf5, 0x21, 0x00


	//----- nvinfo : EIATTR_KPARAM_INFO
	.align		4
.L_59:
        /*00c8*/ 	.byte	0x04, 0x17
        /*00ca*/ 	.short	(.L_61 - .L_60)
.L_60:
        /*00cc*/ 	.word	0x00000000
        /*00d0*/ 	.short	0x0000
        /*00d2*/ 	.short	0x0000
        /*00d4*/ 	.byte	0x00, 0xf0, 0x21, 0x00


	//----- nvinfo : EIATTR_SPARSE_MMA_MASK
	.align		4
.L_61:
        /*00d8*/ 	.byte	0x03, 0x50
        /*00da*/ 	.short	0x0000


	//----- nvinfo : EIATTR_MAXREG_COUNT
	.align		4
        /*00dc*/ 	.byte	0x03, 0x1b
        /*00de*/ 	.short	0x00ff


	//----- nvinfo : EIATTR_MERCURY_ISA_VERSION
	.align		4
        /*00e0*/ 	.byte	0x03, 0x5f
        /*00e2*/ 	.short	0x0101


	//----- nvinfo : EIATTR_VRC_CTA_INIT_COUNT
	.align		4
        /*00e4*/ 	.byte	0x02, 0x4a
	.zero		1
	.zero		1


	//----- nvinfo : EIATTR_EXIT_INSTR_OFFSETS
	.align		4
        /*00e8*/ 	.byte	0x04, 0x1c
        /*00ea*/ 	.short	(.L_63 - .L_62)


	//   ....[0]....
.L_62:
        /*00ec*/ 	.word	0x000018b0


	//   ....[1]....
        /*00f0*/ 	.word	0x00001910


	//----- nvinfo : EIATTR_CRS_STACK_SIZE
	.align		4
.L_63:
        /*00f4*/ 	.byte	0x04, 0x1e
        /*00f6*/ 	.short	(.L_65 - .L_64)
.L_64:
        /*00f8*/ 	.word	0x00000000


	//----- nvinfo : EIATTR_CBANK_PARAM_SIZE
	.align		4
.L_65:
        /*00fc*/ 	.byte	0x03, 0x19
        /*00fe*/ 	.short	0x0064


	//----- nvinfo : EIATTR_PARAM_CBANK
	.align		4
        /*0100*/ 	.byte	0x04, 0x0a
        /*0102*/ 	.short	(.L_67 - .L_66)
	.align		4
.L_66:
        /*0104*/ 	.word	index@(.nv.constant0._ZN4scan23fixup_store_circle_idxsI5SumOpEEvmPNT_4DataES4_PKfS6_S6_S6_S6_S6_S6_P10CircleInfoPji)
        /*0108*/ 	.short	0x0380
        /*010a*/ 	.short	0x0064


	//----- nvinfo : EIATTR_SW_WAR
	.align		4
.L_67:
        /*010c*/ 	.byte	0x04, 0x36
        /*010e*/ 	.short	(.L_69 - .L_68)
.L_68:
        /*0110*/ 	.word	0x00000008
.L_69:


//--------------------- .nv.info._ZN4scan10scan_blockI5SumOpEEvmPNT_4DataES4_S4_ --------------------------
	.section	.nv.info._ZN4scan10scan_blockI5SumOpEEvmPNT_4DataES4_S4_,"",@"SHT_CUDA_INFO"
	.sectionflags	@""
	.align	4


	//----- nvinfo : EIATTR_CUDA_API_VERSION
	.align		4
        /*0000*/ 	.byte	0x04, 0x37
        /*0002*/ 	.short	(.L_71 - .L_70)
.L_70:
        /*0004*/ 	.word	0x00000082


	//----- nvinfo : EIATTR_KPARAM_INFO
	.align		4
.L_71:
        /*0008*/ 	.byte	0x04, 0x17
        /*000a*/ 	.short	(.L_73 - .L_72)
.L_72:
        /*000c*/ 	.word	0x00000000
        /*0010*/ 	.short	0x0003
        /*0012*/ 	.short	0x0018
        /*0014*/ 	.byte	0x00, 0xf5, 0x21, 0x00


	//----- nvinfo : EIATTR_KPARAM_INFO
	.align		4
.L_73:
        /*0018*/ 	.byte	0x04, 0x17
        /*001a*/ 	.short	(.L_75 - .L_74)
.L_74:
        /*001c*/ 	.word	0x00000000
        /*0020*/ 	.short	0x0002
        /*0022*/ 	.short	0x0010
        /*0024*/ 	.byte	0x00, 0xf5, 0x21, 0x00


	//----- nvinfo : EIATTR_KPARAM_INFO
	.align		4
.L_75:
        /*0028*/ 	.byte	0x04, 0x17
        /*002a*/ 	.short	(.L_77 - .L_76)
.L_76:
        /*002c*/ 	.word	0x00000000
        /*0030*/ 	.short	0x0001
        /*0032*/ 	.short	0x0008
        /*0034*/ 	.byte	0x00, 0xf5, 0x21, 0x00


	//----- nvinfo : EIATTR_KPARAM_INFO
	.align		4
.L_77:
        /*0038*/ 	.byte	0x04, 0x17
        /*003a*/ 	.short	(.L_79 - .L_78)
.L_78:
        /*003c*/ 	.word	0x00000000
        /*0040*/ 	.short	0x0000
        /*0042*/ 	.short	0x0000
        /*0044*/ 	.byte	0x00, 0xf0, 0x21, 0x00


	//----- nvinfo : EIATTR_SPARSE_MMA_MASK
	.align		4
.L_79:
        /*0048*/ 	.byte	0x03, 0x50
        /*004a*/ 	.short	0x0000


	//----- nvinfo : EIATTR_MAXREG_COUNT
	.align		4
        /*004c*/ 	.byte	0x03, 0x1b
        /*004e*/ 	.short	0x00ff


	//----- nvinfo : EIATTR_NUM_BARRIERS
	.align		4
        /*0050*/ 	.byte	0x02, 0x4c
        /*0052*/ 	.byte	0x01
	.zero		1


	//----- nvinfo : EIATTR_MERCURY_ISA_VERSION
	.align		4
        /*0054*/ 	.byte	0x03, 0x5f
        /*0056*/ 	.short	0x0101


	//----- nvinfo : EIATTR_VRC_CTA_INIT_COUNT
	.align		4
        /*0058*/ 	.byte	0x02, 0x4a
	.zero		1
	.zero		1


	//----- nvinfo : EIATTR_EXIT_INSTR_OFFSETS
	.align		4
        /*005c*/ 	.byte	0x04, 0x1c
        /*005e*/ 	.short	(.L_81 - .L_80)


	//   ....[0]....
.L_80:
        /*0060*/ 	.word	0x00001020


	//   ....[1]....
        /*0064*/ 	.word	0x00001070


	//----- nvinfo : EIATTR_CRS_STACK_SIZE
	.align		4
.L_81:
        /*0068*/ 	.byte	0x04, 0x1e
        /*006a*/ 	.short	(.L_83 - .L_82)
.L_82:
        /*006c*/ 	.word	0x00000000


	//----- nvinfo : EIATTR_CBANK_PARAM_SIZE
	.align		4
.L_83:
        /*0070*/ 	.byte	0x03, 0x19
        /*0072*/ 	.short	0x0020


	//----- nvinfo : EIATTR_PARAM_CBANK
	.align		4
        /*0074*/ 	.byte	0x04, 0x0a
        /*0076*/ 	.short	(.L_85 - .L_84)
	.align		4
.L_84:
        /*0078*/ 	.word	index@(.nv.constant0._ZN4scan10scan_blockI5SumOpEEvmPNT_4DataES4_S4_)
        /*007c*/ 	.short	0x0380
        /*007e*/ 	.short	0x0020


	//----- nvinfo : EIATTR_SW_WAR
	.align		4
.L_85:
        /*0080*/ 	.byte	0x04, 0x36
        /*0082*/ 	.short	(.L_87 - .L_86)
.L_86:
        /*0084*/ 	.word	0x00000008
.L_87:


//--------------------- .nv.info._ZN4scan27scan_block_circle_intersectI5SumOpEEvmPKfS3_S3_4dim3S4_PNT_4DataES7_ --------------------------
	.section	.nv.info._ZN4scan27scan_block_circle_intersectI5SumOpEEvmPKfS3_S3_4dim3S4_PNT_4DataES7_,"",@"SHT_CUDA_INFO"
	.sectionflags	@""
	.align	4


	//----- nvinfo : EIATTR_CUDA_API_VERSION
	.align		4
        /*0000*/ 	.byte	0x04, 0x37
        /*0002*/ 	.short	(.L_89 - .L_88)
.L_88:
        /*0004*/ 	.word	0x00000082


	//----- nvinfo : EIATTR_KPARAM_INFO
	.align		4
.L_89:
        /*0008*/ 	.byte	0x04, 0x17
        /*000a*/ 	.short	(.L_91 - .L_90)
.L_90:
        /*000c*/ 	.word	0x00000000
        /*0010*/ 	.short	0x0007
        /*0012*/ 	.short	0x0040
        /*0014*/ 	.byte	0x00, 0xf5, 0x21, 0x00


	//----- nvinfo : EIATTR_KPARAM_INFO
	.align		4
.L_91:
        /*0018*/ 	.byte	0x04, 0x17
        /*001a*/ 	.short	(.L_93 - .L_92)
.L_92:
        /*001c*/ 	.word	0x00000000
        /*0020*/ 	.short	0x0006
        /*0022*/ 	.short	0x0038
        /*0024*/ 	.byte	0x00, 0xf5, 0x21, 0x00


	//----- nvinfo : EIATTR_KPARAM_INFO
	.align		4
.L_93:
        /*0028*/ 	.byte	0x04, 0x17
        /*002a*/ 	.short	(.L_95 - .L_94)
.L_94:
        /*002c*/ 	.word	0x00000000
        /*0030*/ 	.short	0x0005
        /*0032*/ 	.short	0x002c
        /*0034*/ 	.byte	0x00, 0xf0, 0x31, 0x00


	//----- nvinfo : EIATTR_KPARAM_INFO
	.align		4
.L_95:
        /*0038*/ 	.byte	0x04, 0x17
        /*003a*/ 	.short	(.L_97 - .L_96)
.L_96:
        /*003c*/ 	.word	0x00000000
        /*0040*/ 	.short	0x0004
        /*0042*/ 	.short	0x0020
        /*0044*/ 	.byte	0x00, 0xf0, 0x31, 0x00


	//----- nvinfo : EIATTR_KPARAM_INFO
	.align		4
.L_97:
        /*0048*/ 	.byte	0x04, 0x17
        /*004a*/ 	.short	(.L_99 - .L_98)
.L_98:
        /*004c*/ 	.word	0x00000000
        /*0050*/ 	.short	0x0003
        /*0052*/ 	.short	0x0018
        /*0054*/ 	.byte	0x00, 0xf5, 0x21, 0x00


	//----- nvinfo : EIATTR_KPARAM_INFO
	.align		4
.L_99:
        /*0058*/ 	.byte	0x04, 0x17
        /*005a*/ 	.short	(.L_101 - .L_100)
.L_100:
        /*005c*/ 	.word	0x00000000
        /*0060*/ 	.short	0x0002
        /*0062*/ 	.short	0x0010
        /*0064*/ 	.byte	0x00, 0xf5, 0x21, 0x00


	//----- nvinfo : EIATTR_KPARAM_INFO
	.align		4
.L_101:
        /*0068*/ 	.byte	0x04, 0x17
        /*006a*/ 	.short	(.L_103 - .L_102)
.L_102:
        /*006c*/ 	.word	0x00000000
        /*0070*/ 	.short	0x0001
        /*0072*/ 	.short	0x0008
        /*0074*/ 	.byte	0x00, 0xf5, 0x21, 0x00


	//----- nvinfo : EIATTR_KPARAM_INFO
	.align		4
.L_103:
        /*0078*/ 	.byte	0x04, 0x17
        /*007a*/ 	.short	(.L_105 - .L_104)
.L_104:
        /*007c*/ 	.word	0x00000000
        /*0080*/ 	.short	0x0000
        /*0082*/ 	.short	0x0000
        /*0084*/ 	.byte	0x00, 0xf0, 0x21, 0x00


	//----- nvinfo : EIATTR_SPARSE_MMA_MASK
	.align		4
.L_105:
        /*0088*/ 	.byte	0x03, 0x50
        /*008a*/ 	.short	0x0000


	//----- nvinfo : EIATTR_MAXREG_COUNT
	.align		4
        /*008c*/ 	.byte	0x03, 0x1b
        /*008e*/ 	.short	0x00ff


	//----- nvinfo : EIATTR_NUM_BARRIERS
	.align		4
        /*0090*/ 	.byte	0x02, 0x4c
        /*0092*/ 	.byte	0x01
	.zero		1


	//----- nvinfo : EIATTR_MERCURY_ISA_VERSION
	.align		4
        /*0094*/ 	.byte	0x03, 0x5f
        /*0096*/ 	.short	0x0101


	//----- nvinfo : EIATTR_VRC_CTA_INIT_COUNT
	.align		4
        /*0098*/ 	.byte	0x02, 0x4a
	.zero		1
	.zero		1


	//----- nvinfo : EIATTR_EXIT_INSTR_OFFSETS
	.align		4
        /*009c*/ 	.byte	0x04, 0x1c
        /*009e*/ 	.short	(.L_107 - .L_106)


	//   ....[0]....
.L_106:
        /*00a0*/ 	.word	0x00001b50


	//   ....[1]....
        /*00a4*/ 	.word	0x00001ba0


	//----- nvinfo : EIATTR_CBANK_PARAM_SIZE
	.align		4
.L_107:
        /*00a8*/ 	.byte	0x03, 0x19
        /*00aa*/ 	.short	0x0048


	//----- nvinfo : EIATTR_PARAM_CBANK
	.align		4
        /*00ac*/ 	.byte	0x04, 0x0a
        /*00ae*/ 	.short	(.L_109 - .L_108)
	.align		4
.L_108:
        /*00b0*/ 	.word	index@(.nv.constant0._ZN4scan27scan_block_circle_intersectI5SumOpEEvmPKfS3_S3_4dim3S4_PNT_4DataES7_)
        /*00b4*/ 	.short	0x0380
        /*00b6*/ 	.short	0x0048


	//----- nvinfo : EIATTR_SW_WAR
	.align		4
.L_109:
        /*00b8*/ 	.byte	0x04, 0x36
        /*00ba*/ 	.short	(.L_111 - .L_110)
.L_110:
        /*00bc*/ 	.word	0x00000008
.L_111:


//--------------------- .nv.info._ZN11circles_gpu10draw_blockEPfS0_S0_P10CircleInfoPj4dim3iii --------------------------
	.section	.nv.info._ZN11circles_gpu10draw_blockEPfS0_S0_P10CircleInfoPj4dim3iii,"",@"SHT_CUDA_INFO"
	.sectionflags	@""
	.align	4


	//----- nvinfo : EIATTR_CUDA_API_VERSION
	.align		4
        /*0000*/ 	.byte	0x04, 0x37
        /*0002*/ 	.short	(.L_113 - .L_112)
.L_112:
        /*0004*/ 	.word	0x00000082


	//----- nvinfo : EIATTR_KPARAM_INFO
	.align		4
.L_113:
        /*0008*/ 	.byte	0x04, 0x17
        /*000a*/ 	.short	(.L_115 - .L_114)
.L_114:
        /*000c*/ 	.word	0x00000000
        /*0010*/ 	.short	0x0008
        /*0012*/ 	.short	0x003c
        /*0014*/ 	.byte	0x00, 0xf0, 0x11, 0x00


	//----- nvinfo : EIATTR_KPARAM_INFO
	.align		4
.L_115:
        /*0018*/ 	.byte	0x04, 0x17
        /*001a*/ 	.short	(.L_117 - .L_116)
.L_116:
        /*001c*/ 	.word	0x00000000
        /*0020*/ 	.short	0x0007
        /*0022*/ 	.short	0x0038
        /*0024*/ 	.byte	0x00, 0xf0, 0x11, 0x00


	//----- nvinfo : EIATTR_KPARAM_INFO
	.align		4
.L_117:
        /*0028*/ 	.byte	0x04, 0x17
        /*002a*/ 	.short	(.L_119 - .L_118)
.L_118:
        /*002c*/ 	.word	0x00000000
        /*0030*/ 	.short	0x0006
        /*0032*/ 	.short	0x0034
        /*0034*/ 	.byte	0x00, 0xf0, 0x11, 0x00


	//----- nvinfo : EIATTR_KPARAM_INFO
	.align		4
.L_119:
        /*0038*/ 	.byte	0x04, 0x17
        /*003a*/ 	.short	(.L_121 - .L_120)
.L_120:
        /*003c*/ 	.word	0x00000000
        /*0040*/ 	.short	0x0005
        /*0042*/ 	.short	0x0028
        /*0044*/ 	.byte	0x00, 0xf0, 0x31, 0x00


	//----- nvinfo : EIATTR_KPARAM_INFO
	.align		4
.L_121:
        /*0048*/ 	.byte	0x04, 0x17
        /*004a*/ 	.short	(.L_123 - .L_122)
.L_122:
        /*004c*/ 	.word	0x00000000
        /*0050*/ 	.short	0x0004
        /*0052*/ 	.short	0x0020
        /*0054*/ 	.byte	0x00, 0xf5, 0x21, 0x00


	//----- nvinfo : EIATTR_KPARAM_INFO
	.align		4
.L_123:
        /*0058*/ 	.byte	0x04, 0x17
        /*005a*/ 	.short	(.L_125 - .L_124)
.L_124:
        /*005c*/ 	.word	0x00000000
        /*0060*/ 	.short	0x0003
        /*0062*/ 	.short	0x0018
        /*0064*/ 	.byte	0x00, 0xf5, 0x21, 0x00


	//----- nvinfo : EIATTR_KPARAM_INFO
	.align		4
.L_125:
        /*0068*/ 	.byte	0x04, 0x17
        /*006a*/ 	.short	(.L_127 - .L_126)
.L_126:
        /*006c*/ 	.word	0x00000000
        /*0070*/ 	.short	0x0002
        /*0072*/ 	.short	0x0010
        /*0074*/ 	.byte	0x00, 0xf5, 0x21, 0x00


	//----- nvinfo : EIATTR_KPARAM_INFO
	.align		4
.L_127:
        /*0078*/ 	.byte	0x04, 0x17
        /*007a*/ 	.short	(.L_129 - .L_128)
.L_128:
        /*007c*/ 	.word	0x00000000
        /*0080*/ 	.short	0x0001
        /*0082*/ 	.short	0x0008
        /*0084*/ 	.byte	0x00, 0xf5, 0x21, 0x00


	//----- nvinfo : EIATTR_KPARAM_INFO
	.align		4
.L_129:
        /*0088*/ 	.byte	0x04, 0x17
        /*008a*/ 	.short	(.L_131 - .L_130)
.L_130:
        /*008c*/ 	.word	0x00000000
        /*0090*/ 	.short	0x0000
        /*0092*/ 	.short	0x0000
        /*0094*/ 	.byte	0x00, 0xf5, 0x21, 0x00


	//----- nvinfo : EIATTR_SPARSE_MMA_MASK
	.align		4
.L_131:
        /*0098*/ 	.byte	0x03, 0x50
        /*009a*/ 	.short	0x0000


	//----- nvinfo : EIATTR_MAXREG_COUNT
	.align		4
        /*009c*/ 	.byte	0x03, 0x1b
        /*009e*/ 	.short	0x00ff


	//----- nvinfo : EIATTR_NUM_BARRIERS
	.align		4
        /*00a0*/ 	.byte	0x02, 0x4c
        /*00a2*/ 	.byte	0x01
	.zero		1


	//----- nvinfo : EIATTR_MERCURY_ISA_VERSION
	.align		4
        /*00a4*/ 	.byte	0x03, 0x5f
        /*00a6*/ 	.short	0x0101


	//----- nvinfo : EIATTR_VRC_CTA_INIT_COUNT
	.align		4
        /*00a8*/ 	.byte	0x02, 0x4a
	.zero		1
	.zero		1


	//----- nvinfo : EIATTR_EXIT_INSTR_OFFSETS
	.align		4
        /*00ac*/ 	.byte	0x04, 0x1c
        /*00ae*/ 	.short	(.L_133 - .L_132)


	//   ....[0]....
.L_132:
        /*00b0*/ 	.word	0x000014e0


	//   ....[1]....
        /*00b4*/ 	.word	0x00001590


	//----- nvinfo : EIATTR_CRS_STACK_SIZE
	.align		4
.L_133:
        /*00b8*/ 	.byte	0x04, 0x1e
        /*00ba*/ 	.short	(.L_135 - .L_134)
.L_134:
        /*00bc*/ 	.word	0x00000000


	//----- nvinfo : EIATTR_CBANK_PARAM_SIZE
	.align		4
.L_135:
        /*00c0*/ 	.byte	0x03, 0x19
        /*00c2*/ 	.short	0x0040


	//----- nvinfo : EIATTR_PARAM_CBANK
	.align		4
        /*00c4*/ 	.byte	0x04, 0x0a
        /*00c6*/ 	.short	(.L_137 - .L_136)
	.align		4
.L_136:
        /*00c8*/ 	.word	index@(.nv.constant0._ZN11circles_gpu10draw_blockEPfS0_S0_P10CircleInfoPj4dim3iii)
        /*00cc*/ 	.short	0x0380
        /*00ce*/ 	.short	0x0040


	//----- nvinfo : EIATTR_SW_WAR
	.align		4
.L_137:
        /*00d0*/ 	.byte	0x04, 0x36
        /*00d2*/ 	.short	(.L_139 - .L_138)
.L_138:
        /*00d4*/ 	.word	0x00000008
.L_139:


//--------------------- .nv.info._ZN11circles_gpu13print_gpu_memEPjjj --------------------------
	.section	.nv.info._ZN11circles_gpu13print_gpu_memEPjjj,"",@"SHT_CUDA_INFO"
	.sectionflags	@""
	.align	4


	//----- nvinfo : EIATTR_CUDA_API_VERSION
	.align		4
        /*0000*/ 	.byte	0x04, 0x37
        /*0002*/ 	.short	(.L_141 - .L_140)
.L_140:
        /*0004*/ 	.word	0x00000082


	//----- nvinfo : EIATTR_KPARAM_INFO
	.align		4
.L_141:
        /*0008*/ 	.byte	0x04, 0x17
        /*000a*/ 	.short	(.L_143 - .L_142)
.L_142:
        /*000c*/ 	.word	0x00000000
        /*0010*/ 	.short	0x0002
        /*0012*/ 	.short	0x000c
        /*0014*/ 	.byte	0x00, 0xf0, 0x11, 0x00


	//----- nvinfo : EIATTR_KPARAM_INFO
	.align		4
.L_143:
        /*0018*/ 	.byte	0x04, 0x17
        /*001a*/ 	.short	(.L_145 - .L_144)
.L_144:
        /*001c*/ 	.word	0x00000000
        /*0020*/ 	.short	0x0001
        /*0022*/ 	.short	0x0008
        /*0024*/ 	.byte	0x00, 0xf0, 0x11, 0x00


	//----- nvinfo : EIATTR_KPARAM_INFO
	.align		4
.L_145:
        /*0028*/ 	.byte	0x04, 0x17
        /*002a*/ 	.short	(.L_147 - .L_146)
.L_146:
        /*002c*/ 	.word	0x00000000
        /*0030*/ 	.short	0x0000
        /*0032*/ 	.short	0x0000
        /*0034*/ 	.byte	0x00, 0xf5, 0x21, 0x00


	//----- nvinfo : EIATTR_SPARSE_MMA_MASK
	.align		4
.L_147:
        /*0038*/ 	.byte	0x03, 0x50
        /*003a*/ 	.short	0x0000


	//----- nvinfo : EIATTR_MAXREG_COUNT
	.align		4
        /*003c*/ 	.byte	0x03, 0x1b
        /*003e*/ 	.short	0x00ff


	//----- nvinfo : EIATTR_EXTERNS
	.align		4
        /*0040*/ 	.byte	0x04, 0x0f
        /*0042*/ 	.short	(.L_149 - .L_148)


	//   ....[0]....
	.align		4
.L_148:
        /*0044*/ 	.word	index@(vprintf)


	//----- nvinfo : EIATTR_MERCURY_ISA_VERSION
	.align		4
.L_149:
        /*0048*/ 	.byte	0x03, 0x5f
        /*004a*/ 	.short	0x0101


	//----- nvinfo : EIATTR_VRC_CTA_INIT_COUNT
	.align		4
        /*004c*/ 	.byte	0x02, 0x4a
	.zero		1
	.zero		1


	//----- nvinfo : EIATTR_SYSCALL_OFFSETS
	.align		4
        /*0050*/ 	.byte	0x04, 0x46
        /*0052*/ 	.short	(.L_151 - .L_150)


	//   ....[0]....
.L_150:
        /*0054*/ 	.word	0x00000230


	//   ....[1]....
        /*0058*/ 	.word	0x000002e0


	//   ....[2]....
        /*005c*/ 	.word	0x00000390


	//   ....[3]....
        /*0060*/ 	.word	0x00000440


	//   ....[4]....
        /*0064*/ 	.word	0x000004f0


	//   ....[5]....
        /*0068*/ 	.word	0x000005a0


	//   ....[6]....
        /*006c*/ 	.word	0x00000650


	//   ....[7]....
        /*0070*/ 	.word	0x00000700


	//   ....[8]....
        /*0074*/ 	.word	0x000007b0


	//   ....[9]....
        /*0078*/ 	.word	0x00000860


	//   ....[10]....
        /*007c*/ 	.word	0x00000910


	//   ....[11]....
        /*0080*/ 	.word	0x000009c0


	//   ....[12]....
        /*0084*/ 	.word	0x00000a70


	//   ....[13]....
        /*0088*/ 	.word	0x00000b20


	//   ....[14]....
        /*008c*/ 	.word	0x00000bd0


	//   ....[15]....
        /*0090*/ 	.word	0x00000c80


	//   ....[16]....
        /*0094*/ 	.word	0x00000df0


	//   ....[17]....
        /*0098*/ 	.word	0x00000ea0


	//   ....[18]....
        /*009c*/ 	.word	0x00000f50


	//   ....[19]....
        /*00a0*/ 	.word	0x00001000


	//   ....[20]....
        /*00a4*/ 	.word	0x000010b0


	//   ....[21]....
        /*00a8*/ 	.word	0x00001160


	//   ....[22]....
        /*00ac*/ 	.word	0x00001210


	//   ....[23]....
        /*00b0*/ 	.word	0x000012c0


	//   ....[24]....
        /*00b4*/ 	.word	0x000013f0


	//   ....[25]....
        /*00b8*/ 	.word	0x000014a0


	//   ....[26]....
        /*00bc*/ 	.word	0x00001550


	//   ....[27]....
        /*00c0*/ 	.word	0x00001600


	//   ....[28]....
        /*00c4*/ 	.word	0x00001740


	//   ....[29]....
        /*00c8*/ 	.word	0x00001800


	//----- nvinfo : EIATTR_EXIT_INSTR_OFFSETS
	.align		4
.L_151:
        /*00cc*/ 	.byte	0x04, 0x1c
        /*00ce*/ 	.short	(.L_153 - .L_152)


	//   ....[0]....
.L_152:
        /*00d0*/ 	.word	0x00001810


	//----- nvinfo : EIATTR_CRS_STACK_SIZE
	.align		4
.L_153:
        /*00d4*/ 	.byte	0x04, 0x1e
        /*00d6*/ 	.short	(.L_155 - .L_154)
.L_154:
        /*00d8*/ 	.word	0x00000000


	//----- nvinfo : EIATTR_CBANK_PARAM_SIZE
	.align		4
.L_155:
        /*00dc*/ 	.byte	0x03, 0x19
        /*00de*/ 	.short	0x0010


	//----- nvinfo : EIATTR_PARAM_CBANK
	.align		4
        /*00e0*/ 	.byte	0x04, 0x0a
        /*00e2*/ 	.short	(.L_157 - .L_156)
	.align		4
.L_156:
        /*00e4*/ 	.word	index@(.nv.constant0._ZN11circles_gpu13print_gpu_memEPjjj)
        /*00e8*/ 	.short	0x0380
        /*00ea*/ 	.short	0x0010


	//----- nvinfo : EIATTR_SW_WAR
	.align		4
.L_157:
        /*00ec*/ 	.byte	0x04, 0x36
        /*00ee*/ 	.short	(.L_159 - .L_158)
.L_158:
        /*00f0*/ 	.word	0x00000008
.L_159:


//--------------------- .nv.callgraph             --------------------------
	.section	.nv.callgraph,"",@"SHT_CUDA_CALLGRAPH"
	.align	4
	.sectionentsize	8
	.align		4
        /*0000*/ 	.word	0x00000000
	.align		4
        /*0004*/ 	.word	0xffffffff
	.align		4
        /*0008*/ 	.word	index@(_ZN11circles_gpu13print_gpu_memEPjjj)
	.align		4
        /*000c*/ 	.word	index@(vprintf)
	.align		4
        /*0010*/ 	.word	0x00000000
	.align		4
        /*0014*/ 	.word	0xfffffffe
	.align		4
        /*0018*/ 	.word	0x00000000
	.align		4
        /*001c*/ 	.word	0xfffffffd
	.align		4
        /*0020*/ 	.word	0x00000000
	.align		4
        /*0024*/ 	.word	0xfffffffc


//--------------------- .nv.constant4             --------------------------
	.section	.nv.constant4,"a",@progbits
	.align	8
	.align		8
.nv.constant4:
        /*0000*/ 	.dword	$str
	.align		8
        /*0008*/ 	.dword	$str$1
	.align		8
        /*0010*/ 	.dword	vprintf


//--------------------- .text._ZN4scan23fixup_store_circle_idxsI5SumOpEEvmPNT_4DataES4_PKfS6_S6_S6_S6_S6_S6_P10CircleInfoPji --------------------------
	.section	.text._ZN4scan23fixup_store_circle_idxsI5SumOpEEvmPNT_4DataES4_PKfS6_S6_S6_S6_S6_S6_P10CircleInfoPji,"ax",@progbits
	.align	128
        .global         _ZN4scan23fixup_store_circle_idxsI5SumOpEEvmPNT_4DataES4_PKfS6_S6_S6_S6_S6_S6_P10CircleInfoPji
        .type           _ZN4scan23fixup_store_circle_idxsI5SumOpEEvmPNT_4DataES4_PKfS6_S6_S6_S6_S6_S6_P10CircleInfoPji,@function
        .size           _ZN4scan23fixup_store_circle_idxsI5SumOpEEvmPNT_4DataES4_PKfS6_S6_S6_S6_S6_S6_P10CircleInfoPji,(.L_x_105 - _ZN4scan23fixup_store_circle_idxsI5SumOpEEvmPNT_4DataES4_PKfS6_S6_S6_S6_S6_S6_P10CircleInfoPji)
        .other          _ZN4scan23fixup_store_circle_idxsI5SumOpEEvmPNT_4DataES4_PKfS6_S6_S6_S6_S6_S6_P10CircleInfoPji,@"STO_CUDA_ENTRY STV_DEFAULT"
_ZN4scan23fixup_store_circle_idxsI5SumOpEEvmPNT_4DataES4_PKfS6_S6_S6_S6_S6_S6_P10CircleInfoPji:
.text._ZN4scan23fixup_store_circle_idxsI5SumOpEEvmPNT_4DataES4_PKfS6_S6_S6_S6_S6_S6_P10CircleInfoPji:
[----:B------:R-:W-:Y:S01]  /*0000*/  LDC R1, c[0x0][0x37c] ;  /* 0x0000df00ff017b82 */ /* 0x000fe20000000800 */
[----:B------:R-:W0:Y:S07]  /*0010*/  S2R R2, SR_CTAID.X ;  /* 0x0000000000027919 */ /* 0x000e2e0000002500 */
[----:B------:R-:W1:Y:S01]  /*0020*/  LDC R3, c[0x0][0x3e0] ;  /* 0x0000f800ff037b82 */ /* 0x000e620000000800 */
[----:B------:R-:W2:Y:S01]  /*0030*/  LDCU UR8, c[0x0][0x360] ;  /* 0x00006c00ff0877ac */ /* 0x000ea20008000800 */
[----:B------:R-:W-:Y:S01]  /*0040*/  IMAD.MOV.U32 R4, RZ, RZ, RZ ;  /* 0x000000ffff047224 */ /* 0x000fe200078e00ff */
[----:B------:R-:W3:Y:S01]  /*0050*/  S2R R5, SR_TID.X ;  /* 0x0000000000057919 */ /* 0x000ee20000002100 */
[----:B------:R-:W4:Y:S04]  /*0060*/  LDCU.64 UR6, c[0x0][0x358] ;  /* 0x00006b00ff0677ac */ /* 0x000f280008000a00 */
[----:B------:R-:W4:Y:S01]  /*0070*/  LDC.64 R30, c[0x0][0x388] ;  /* 0x0000e200ff1e7b82 */ /* 0x000f220000000a00 */
[----:B------:R-:W-:Y:S01]  /*0080*/  IMAD.MOV.U32 R6, RZ, RZ, RZ ;  /* 0x000000ffff067224 */ /* 0x000fe200078e00ff */
[----:B------:R-:W4:Y:S01]  /*0090*/  LDCU UR9, c[0x0][0x380] ;  /* 0x00007000ff0977ac */ /* 0x000f220008000800 */
[----:B-1----:R-:W-:-:S02]  /*00a0*/  ISETP.GE.AND P2, PT, R3, 0x1, PT ;  /* 0x000000010300780c */ /* 0x002fc40003f46270 */
[C---:B0-----:R-:W-:Y:S02]  /*00b0*/  ISETP.NE.AND P1, PT, R2.reuse, RZ, PT ;  /* 0x000000ff0200720c */ /* 0x041fe40003f25270 */
[----:B---3--:R-:W-:Y:S01]  /*00c0*/  ISETP.NE.AND P0, PT, R5, RZ, PT ;  /* 0x000000ff0500720c */ /* 0x008fe20003f05270 */
[----:B--2---:R-:W-:-:S08]  /*00d0*/  IMAD R5, R2, UR8, R5 ;  /* 0x0000000802057c24 */ /* 0x004fd0000f8e0205 */
[----:B------:R-:W0:Y:S01]  /*00e0*/  @P2 LDC.64 R10, c[0x0][0x3d8] ;  /* 0x0000f600ff0a2b82 */ /* 0x000e220000000a00 */
[----:B------:R-:W-:Y:S02]  /*00f0*/  IMAD R5, R5, 0xc, RZ ;  /* 0x0000000c05057824 */ /* 0x000fe400078e02ff */
[----:B------:R-:W-:-:S05]  /*0100*/  @P1 VIADD R7, R2, 0xffffffff ;  /* 0xffffffff02071836 */ /* 0x000fca0000000000 */
[----:B------:R-:W1:Y:S01]  /*0110*/  @P1 LDC.64 R8, c[0x0][0x390] ;  /* 0x0000e400ff081b82 */ /* 0x000e620000000a00 */
[----:B----4-:R-:W-:-:S05]  /*0120*/  IMAD.WIDE R30, R5, 0x4, R30 ;  /* 0x00000004051e7825 */ /* 0x010fca00078e021e */
[----:B------:R-:W2:Y:S01]  /*0130*/  @P0 LDG.E R13, desc[UR6][R30.64+-0x4] ;  /* 0xfffffc061e0d0981 */ /* 0x000ea2000c1e1900 */
[----:B-1----:R-:W-:Y:S01]  /*0140*/  @P1 IMAD.WIDE.U32 R8, R7, 0x4, R8 ;  /* 0x0000000407081825 */ /* 0x002fe200078e0008 */
[----:B------:R-:W-:-:S04]  /*0150*/  @P2 IADD3 R7, PT, PT, R3, -0x1, RZ ;  /* 0xffffffff03072810 */ /* 0x000fc80007ffe0ff */
[----:B------:R-:W3:Y:S01]  /*0160*/  @P1 LDG.E R4, desc[UR6][R8.64] ;  /* 0x0000000608041981 */ /* 0x000ee2000c1e1900 */
[----:B0-----:R-:W-:-:S03]  /*0170*/  @P2 IMAD.WIDE.U32 R10, R7, 0x4, R10 ;  /* 0x00000004070a2825 */ /* 0x001fc600078e000a */
[----:B------:R0:W5:Y:S04]  /*0180*/  LDG.E R7, desc[UR6][R30.64+0x2c] ;  /* 0x00002c061e077981 */ /* 0x000168000c1e1900 */
[----:B------:R0:W5:Y:S01]  /*0190*/  @P2 LDG.E R6, desc[UR6][R10.64] ;  /* 0x000000060a062981 */ /* 0x000162000c1e1900 */
[----:B------:R-:W-:Y:S01]  /*01a0*/  ISETP.GE.AND P1, PT, R5, UR9, PT ;  /* 0x0000000905007c0c */ /* 0x000fe2000bf26270 */
[----:B------:R-:W-:Y:S01]  /*01b0*/  BSSY.RECONVERGENT B0, `(.L_x_0) ;  /* 0x0000169000007945 */ /* 0x000fe20003800200 */
[----:B---3--:R-:W-:Y:S01]  /*01c0*/  IMAD.MOV.U32 R37, RZ, RZ, R4 ;  /* 0x000000ffff257224 */ /* 0x008fe200078e0004 */
[----:B--2---:R-:W-:-:S10]  /*01d0*/  @P0 IADD3 R37, PT, PT, R13, R4, RZ ;  /* 0x000000040d250210 */ /* 0x004fd40007ffe0ff */
[----:B0-----:R-:W-:Y:S05]  /*01e0*/  @P1 BRA `(.L_x_1) ;  /* 0x0000001400941947 */ /* 0x001fea0003800000 */
[----:B------:R-:W2:Y:S01]  /*01f0*/  LDG.E R9, desc[UR6][R30.64] ;  /* 0x000000061e097981 */ /* 0x000ea2000c1e1900 */
[----:B------:R-:W0:Y:S03]  /*0200*/  LDC.64 R16, c[0x0][0x398] ;  /* 0x0000e600ff107b82 */ /* 0x000e260000000a00 */
[----:B------:R1:W5:Y:S04]  /*0210*/  LDG.E R8, desc[UR6][R30.64+0x4] ;  /* 0x000004061e087981 */ /* 0x000368000c1e1900 */
[----:B------:R1:W5:Y:S01]  /*0220*/  LDG.E R11, desc[UR6][R30.64+0x8] ;  /* 0x000008061e0b7981 */ /* 0x000362000c1e1900 */
[----:B------:R-:W3:Y:S03]  /*0230*/  LDC.64 R18, c[0x0][0x3a0] ;  /* 0x0000e800ff127b82 */ /* 0x000ee60000000a00 */
[----:B------:R1:W5:Y:S04]  /*0240*/  LDG.E R10, desc[UR6][R30.64+0xc] ;  /* 0x00000c061e0a7981 */ /* 0x000368000c1e1900 */
[----:B------:R1:W5:Y:S01]  /*0250*/  LDG.E R13, desc[UR6][R30.64+0x10] ;  /* 0x000010061e0d7981 */ /* 0x000362000c1e1900 */
[----:B------:R-:W4:Y:S03]  /*0260*/  LDC.64 R20, c[0x0][0x3a8] ;  /* 0x0000ea00ff147b82 */ /* 0x000f260000000a00 */
[----:B------:R1:W5:Y:S04]  /*0270*/  LDG.E R12, desc[UR6][R30.64+0x14] ;  /* 0x000014061e0c7981 */ /* 0x000368000c1e1900 */
[----:B------:R1:W5:Y:S01]  /*0280*/  LDG.E R15, desc[UR6][R30.64+0x18] ;  /* 0x000018061e0f7981 */ /* 0x000362000c1e1900 */
[----:B------:R-:W1:Y:S03]  /*0290*/  LDC.64 R22, c[0x0][0x3b0] ;  /* 0x0000ec00ff167b82 */ /* 0x000e660000000a00 */
[----:B------:R0:W5:Y:S04]  /*02a0*/  LDG.E R14, desc[UR6][R30.64+0x1c] ;  /* 0x00001c061e0e7981 */ /* 0x000168000c1e1900 */
[----:B------:R0:W5:Y:S01]  /*02b0*/  LDG.E R33, desc[UR6][R30.64+0x20] ;  /* 0x000020061e217981 */ /* 0x000162000c1e1900 */
[----:B------:R-:W1:Y:S03]  /*02c0*/  LDC.64 R24, c[0x0][0x3b8] ;  /* 0x0000ee00ff187b82 */ /* 0x000e660000000a00 */
[----:B------:R0:W5:Y:S04]  /*02d0*/  LDG.E R32, desc[UR6][R30.64+0x24] ;  /* 0x000024061e207981 */ /* 0x000168000c1e1900 */
[----:B------:R1:W5:Y:S01]  /*02e0*/  LDG.E R35, desc[UR6][R30.64+0x28] ;  /* 0x000028061e237981 */ /* 0x000362000c1e1900 */
[----:B------:R-:W1:Y:S01]  /*02f0*/  LDC.64 R26, c[0x0][0x3c0] ;  /* 0x0000f000ff1a7b82 */ /* 0x000e620000000a00 */
[C---:B------:R-:W-:Y:S01]  /*0300*/  VIADD R34, R5.reuse, 0x1 ;  /* 0x0000000105227836 */ /* 0x040fe20000000000 */
[----:B------:R-:W-:Y:S01]  /*0310*/  BSSY.RECONVERGENT B1, `(.L_x_2) ;  /* 0x0000022000017945 */ /* 0x000fe20003800200 */
[----:B0-----:R-:W-:-:S03]  /*0320*/  IMAD.WIDE R16, R5, 0x4, R16 ;  /* 0x0000000405107825 */ /* 0x001fc600078e0210 */
[----:B------:R-:W-:Y:S01]  /*0330*/  ISETP.GE.AND P1, PT, R34, UR9, PT ;  /* 0x0000000922007c0c */ /* 0x000fe2000bf26270 */
[C---:B---3--:R-:W-:Y:S01]  /*0340*/  IMAD.WIDE R18, R5.reuse, 0x4, R18 ;  /* 0x0000000405127825 */ /* 0x048fe200078e0212 */
[----:B------:R-:W0:Y:S03]  /*0350*/  LDC.64 R28, c[0x0][0x3c8] ;  /* 0x0000f200ff1c7b82 */ /* 0x000e260000000a00 */
[----:B----4-:R-:W-:-:S04]  /*0360*/  IMAD.WIDE R20, R5, 0x4, R20 ;  /* 0x0000000405147825 */ /* 0x010fc800078e0214 */
[----:B-1----:R-:W-:-:S04]  /*0370*/  IMAD.WIDE R22, R5, 0x4, R22 ;  /* 0x0000000405167825 */ /* 0x002fc800078e0216 */
[----:B------:R-:W-:-:S04]  /*0380*/  IMAD.WIDE R24, R5, 0x4, R24 ;  /* 0x0000000405187825 */ /* 0x000fc800078e0218 */
[----:B------:R-:W-:-:S04]  /*0390*/  IMAD.WIDE R26, R5, 0x4, R26 ;  /* 0x00000004051a7825 */ /* 0x000fc800078e021a */
[----:B0-----:R-:W-:-:S04]  /*03a0*/  IMAD.WIDE R28, R5, 0x4, R28 ;  /* 0x00000004051c7825 */ /* 0x001fc800078e021c */
[----:B--2---:R-:W-:-:S05]  /*03b0*/  IMAD.IADD R0, R9, 0x1, R4 ;  /* 0x0000000109007824 */ /* 0x004fca00078e0204 */
[----:B------:R-:W-:-:S13]  /*03c0*/  ISETP.NE.AND P0, PT, R0, R37, PT ;  /* 0x000000250000720c */ /* 0x000fda0003f05270 */
[----:B------:R-:W-:Y:S05]  /*03d0*/  @!P0 BRA `(.L_x_3) ;  /* 0x0000000000548947 */ /* 0x000fea0003800000 */
[----:B------:R-:W2:Y:S01]  /*03e0*/  LDG.E R39, desc[UR6][R16.64] ;  /* 0x0000000610277981 */ /* 0x000ea2000c1e1900 */
[----:B------:R-:W0:Y:S03]  /*03f0*/  LDC.64 R30, c[0x0][0x3d0] ;  /* 0x0000f400ff1e7b82 */ /* 0x000e260000000a00 */
[----:B------:R-:W3:Y:S04]  /*0400*/  LDG.E R36, desc[UR6][R18.64] ;  /* 0x0000000612247981 */ /* 0x000ee8000c1e1900 */
[----:B------:R-:W4:Y:S04]  /*0410*/  LDG.E R34, desc[UR6][R20.64] ;  /* 0x0000000614227981 */ /* 0x000f28000c1e1900 */
[----:B------:R-:W4:Y:S04]  /*0420*/  LDG.E R45, desc[UR6][R22.64] ;  /* 0x00000006162d7981 */ /* 0x000f28000c1e1900 */
[----:B------:R-:W4:Y:S04]  /*0430*/  LDG.E R43, desc[UR6][R24.64] ;  /* 0x00000006182b7981 */ /* 0x000f28000c1e1900 */
[----:B------:R-:W4:Y:S04]  /*0440*/  LDG.E R41, desc[UR6][R26.64] ;  /* 0x000000061a297981 */ /* 0x000f28000c1e1900 */
[----:B------:R-:W4:Y:S01]  /*0450*/  LDG.E R37, desc[UR6][R28.64] ;  /* 0x000000061c257981 */ /* 0x000f22000c1e1900 */
[----:B------:R-:W-:-:S04]  /*0460*/  IADD3 R0, PT, PT, R0, -0x1, RZ ;  /* 0xffffffff00007810 */ /* 0x000fc80007ffe0ff */
[----:B-----5:R-:W-:-:S05]  /*0470*/  IADD3 R0, P0, PT, R0, R6, RZ ;  /* 0x0000000600007210 */ /* 0x020fca0007f1e0ff */
[----:B------:R-:W-:Y:S02]  /*0480*/  IMAD.X R38, RZ, RZ, RZ, P0 ;  /* 0x000000ffff267224 */ /* 0x000fe400000e06ff */
[----:B0-----:R-:W-:-:S04]  /*0490*/  IMAD.WIDE.U32 R30, R0, 0x1c, R30 ;  /* 0x0000001c001e7825 */ /* 0x001fc800078e001e */
[----:B------:R-:W-:-:S04]  /*04a0*/  IMAD R38, R38, 0x1c, RZ ;  /* 0x0000001c26267824 */ /* 0x000fc800078e02ff */
[----:B------:R-:W-:-:S05]  /*04b0*/  IMAD.IADD R31, R31, 0x1, R38 ;  /* 0x000000011f1f7824 */ /* 0x000fca00078e0226 */
[----:B--2---:R0:W-:Y:S04]  /*04c0*/  STG.E desc[UR6][R30.64], R39 ;  /* 0x000000271e007986 */ /* 0x0041e8000c101906 */
[----:B---3--:R0:W-:Y:S04]  /*04d0*/  STG.E desc[UR6][R30.64+0x4], R36 ;  /* 0x000004241e007986 */ /* 0x0081e8000c101906 */
[----:B----4-:R0:W-:Y:S04]  /*04e0*/  STG.E desc[UR6][R30.64+0x8], R34 ;  /* 0x000008221e007986 */ /* 0x0101e8000c101906 */
[----:B------:R0:W-:Y:S04]  /*04f0*/  STG.E desc[UR6][R30.64+0xc], R45 ;  /* 0x00000c2d1e007986 */ /* 0x0001e8000c101906 */
[----:B------:R0:W-:Y:S04]  /*0500*/  STG.E desc[UR6][R30.64+0x10], R43 ;  /* 0x0000102b1e007986 */ /* 0x0001e8000c101906 */
[----:B------:R0:W-:Y:S04]  /*0510*/  STG.E desc[UR6][R30.64+0x14], R41 ;  /* 0x000014291e007986 */ /* 0x0001e8000c101906 */
[----:B------:R0:W-:Y:S02]  /*0520*/  STG.E desc[UR6][R30.64+0x18], R37 ;  /* 0x000018251e007986 */ /* 0x0001e4000c101906 */
.L_x_3:
[----:B------:R-:W-:Y:S05]  /*0530*/  BSYNC.RECONVERGENT B1 ;  /* 0x0000000000017941 */ /* 0x000fea0003800200 */
.L_x_2:
[----:B------:R-:W-:Y:S05]  /*0540*/  @P1 BRA `(.L_x_1) ;  /* 0x0000001000bc1947 */ /* 0x000fea0003800000 */
[----:B-----5:R-:W-:Y:S01]  /*0550*/  ISETP.NE.AND P0, PT, R8, R9, PT ;  /* 0x000000090800720c */ /* 0x020fe20003f05270 */
[----:B------:R-:W-:Y:S01]  /*0560*/  BSSY.RECONVERGENT B1, `(.L_x_4) ;  /* 0x0000019000017945 */ /* 0x000fe20003800200 */
[----:B------:R-:W-:-:S04]  /*0570*/  IADD3 R0, PT, PT, R5, 0x2, RZ ;  /* 0x0000000205007810 */ /* 0x000fc80007ffe0ff */
[----:B------:R-:W-:-:S07]  /*0580*/  ISETP.GE.AND P1, PT, R0, UR9, PT ;  /* 0x0000000900007c0c */ /* 0x000fce000bf26270 */
[----:B------:R-:W-:Y:S06]  /*0590*/  @!P0 BRA `(.L_x_5) ;  /* 0x0000000000548947 */ /* 0x000fec0003800000 */
[----:B0-----:R-:W2:Y:S01]  /*05a0*/  LDG.E R37, desc[UR6][R16.64+0x4] ;  /* 0x0000040610257981 */ /* 0x001ea2000c1e1900 */
[----:B------:R-:W0:Y:S03]  /*05b0*/  LDC.64 R30, c[0x0][0x3d0] ;  /* 0x0000f400ff1e7b82 */ /* 0x000e260000000a00 */
[----:B------:R-:W3:Y:S04]  /*05c0*/  LDG.E R0, desc[UR6][R18.64+0x4] ;  /* 0x0000040612007981 */ /* 0x000ee8000c1e1900 */
[----:B------:R-:W4:Y:S04]  /*05d0*/  LDG.E R45, desc[UR6][R20.64+0x4] ;  /* 0x00000406142d7981 */ /* 0x000f28000c1e1900 */
[----:B------:R-:W5:Y:S04]  /*05e0*/  LDG.E R43, desc[UR6][R22.64+0x4] ;  /* 0x00000406162b7981 */ /* 0x000f68000c1e1900 */
[----:B------:R-:W5:Y:S04]  /*05f0*/  LDG.E R41, desc[UR6][R24.64+0x4] ;  /* 0x0000040618297981 */ /* 0x000f68000c1e1900 */
[----:B------:R-:W5:Y:S04]  /*0600*/  LDG.E R39, desc[UR6][R26.64+0x4] ;  /* 0x000004061a277981 */ /* 0x000f68000c1e1900 */
[----:B------:R-:W5:Y:S01]  /*0610*/  LDG.E R9, desc[UR6][R28.64+0x4] ;  /* 0x000004061c097981 */ /* 0x000f62000c1e1900 */
[----:B------:R-:W-:-:S04]  /*0620*/  IADD3 R34, PT, PT, R8, -0x1, R4 ;  /* 0xffffffff08227810 */ /* 0x000fc80007ffe004 */
[----:B------:R-:W-:-:S05]  /*0630*/  IADD3 R34, P0, PT, R34, R6, RZ ;  /* 0x0000000622227210 */ /* 0x000fca0007f1e0ff */
[----:B------:R-:W-:Y:S02]  /*0640*/  IMAD.X R36, RZ, RZ, RZ, P0 ;  /* 0x000000ffff247224 */ /* 0x000fe400000e06ff */
[----:B0-----:R-:W-:-:S04]  /*0650*/  IMAD.WIDE.U32 R30, R34, 0x1c, R30 ;  /* 0x0000001c221e7825 */ /* 0x001fc800078e001e */
[----:B------:R-:W-:-:S04]  /*0660*/  IMAD R36, R36, 0x1c, RZ ;  /* 0x0000001c24247824 */ /* 0x000fc800078e02ff */
[----:B------:R-:W-:-:S05]  /*0670*/  IMAD.IADD R31, R31, 0x1, R36 ;  /* 0x000000011f1f7824 */ /* 0x000fca00078e0224 */
[----:B--2---:R1:W-:Y:S04]  /*0680*/  STG.E desc[UR6][R30.64], R37 ;  /* 0x000000251e007986 */ /* 0x0043e8000c101906 */
[----:B---3--:R1:W-:Y:S04]  /*0690*/  STG.E desc[UR6][R30.64+0x4], R0 ;  /* 0x000004001e007986 */ /* 0x0083e8000c101906 */
[----:B----4-:R1:W-:Y:S04]  /*06a0*/  STG.E desc[UR6][R30.64+0x8], R45 ;  /* 0x0000082d1e007986 */ /* 0x0103e8000c101906 */
[----:B-----5:R1:W-:Y:S04]  /*06b0*/  STG.E desc[UR6][R30.64+0xc], R43 ;  /* 0x00000c2b1e007986 */ /* 0x0203e8000c101906 */
[----:B------:R1:W-:Y:S04]  /*06c0*/  STG.E desc[UR6][R30.64+0x10], R41 ;  /* 0x000010291e007986 */ /* 0x0003e8000c101906 */
[----:B------:R1:W-:Y:S04]  /*06d0*/  STG.E desc[UR6][R30.64+0x14], R39 ;  /* 0x000014271e007986 */ /* 0x0003e8000c101906 */
[----:B------:R1:W-:Y:S02]  /*06e0*/  STG.E desc[UR6][R30.64+0x18], R9 ;  /* 0x000018091e007986 */ /* 0x0003e4000c101906 */
.L_x_5:
[----:B------:R-:W-:Y:S05]  /*06f0*/  BSYNC.RECONVERGENT B1 ;  /* 0x0000000000017941 */ /* 0x000fea0003800200 */
.L_x_4:
[----:B------:R-:W-:Y:S05]  /*0700*/  @P1 BRA `(.L_x_1) ;  /* 0x00000010004c1947 */ /* 0x000fea0003800000 */
[----:B------:R-:W-:Y:S01]  /*0710*/  ISETP.NE.AND P0, PT, R11, R8, PT ;  /* 0x000000080b00720c */ /* 0x000fe20003f05270 */
[----:B------:R-:W-:Y:S01]  /*0720*/  BSSY.RECONVERGENT B1, `(.L_x_6) ;  /* 0x0000019000017945 */ /* 0x000fe20003800200 */
[----:B-1----:R-:W-:-:S04]  /*0730*/  IADD3 R0, PT, PT, R5, 0x3, RZ ;  /* 0x0000000305007810 */ /* 0x002fc80007ffe0ff */
        /* <DEDUP_REMOVED lines=23> */
.L_x_7:
[----:B------:R-:W-:Y:S05]  /*08b0*/  BSYNC.RECONVERGENT B1 ;  /* 0x0000000000017941 */ /* 0x000fea0003800200 */
.L_x_6:
[----:B------:R-:W-:Y:S05]  /*08c0*/  @P1 BRA `(.L_x_1) ;  /* 0x0000000c00dc1947 */ /* 0x000fea0003800000 */
[----:B------:R-:W-:Y:S01]  /*08d0*/  ISETP.NE.AND P0, PT, R10, R11, PT ;  /* 0x0000000b0a00720c */ /* 0x000fe20003f05270 */
[----:B------:R-:W-:Y:S01]  /*08e0*/  BSSY.RECONVERGENT B1, `(.L_x_8) ;  /* 0x0000019000017945 */ /* 0x000fe20003800200 */
[----:B-1----:R-:W-:-:S04]  /*08f0*/  IADD3 R0, PT, PT, R5, 0x4, RZ ;  /* 0x0000000405007810 */ /* 0x002fc80007ffe0ff */
[----:B------:R-:W-:-:S07]  /*0900*/  ISETP.GE.AND P1, PT, R0, UR9, PT ;  /* 0x0000000900007c0c */ /* 0x000fce000bf26270 */
[----:B------:R-:W-:Y:S06]  /*0910*/  @!P0 BRA `(.L_x_9) ;  /* 0x0000000000548947 */ /* 0x000fec0003800000 */
[----:B------:R-:W2:Y:S01]  /*0920*/  LDG.E R11, desc[UR6][R16.64+0xc] ;  /* 0x00000c06100b7981 */ /* 0x000ea2000c1e1900 */
[----:B------:R-:W1:Y:S03]  /*0930*/  LDC.64 R8, c[0x0][0x3d0] ;  /* 0x0000f400ff087b82 */ /* 0x000e660000000a00 */
[----:B0-----:R-:W3:Y:S04]  /*0940*/  LDG.E R31, desc[UR6][R18.64+0xc] ;  /* 0x00000c06121f7981 */ /* 0x001ee8000c1e1900 */
        /* <DEDUP_REMOVED lines=8> */
[----:B-1----:R-:W-:-:S04]  /*09d0*/  IMAD.WIDE.U32 R8, R0, 0x1c, R8 ;  /* 0x0000001c00087825 */ /* 0x002fc800078e0008 */
        /* <DEDUP_REMOVED lines=9> */
.L_x_9:
[----:B------:R-:W-:Y:S05]  /*0a70*/  BSYNC.RECONVERGENT B1 ;  /* 0x0000000000017941 */ /* 0x000fea0003800200 */
.L_x_8:
[----:B------:R-:W-:Y:S05]  /*0a80*/  @P1 BRA `(.L_x_1) ;  /* 0x0000000c006c1947 */ /* 0x000fea0003800000 */
[----:B------:R-:W-:Y:S01]  /*0a90*/  ISETP.NE.AND P0, PT, R13, R10, PT ;  /* 0x0000000a0d00720c */ /* 0x000fe20003f05270 */
[----:B------:R-:W-:Y:S01]  /*0aa0*/  BSSY.RECONVERGENT B1, `(.L_x_10) ;  /* 0x0000019000017945 */ /* 0x000fe20003800200 */
[----:B------:R-:W-:-:S04]  /*0ab0*/  IADD3 R0, PT, PT, R5, 0x5, RZ ;  /* 0x0000000505007810 */ /* 0x000fc80007ffe0ff */
[----:B------:R-:W-:-:S07]  /*0ac0*/  ISETP.GE.AND P1, PT, R0, UR9, PT ;  /* 0x0000000900007c0c */ /* 0x000fce000bf26270 */
[----:B------:R-:W-:Y:S06]  /*0ad0*/  @!P0 BRA `(.L_x_11) ;  /* 0x0000000000548947 */ /* 0x000fec0003800000 */
[----:B-1----:R-:W2:Y:S01]  /*0ae0*/  LDG.E R11, desc[UR6][R16.64+0x10] ;  /* 0x00001006100b7981 */ /* 0x002ea2000c1e1900 */
        /* <DEDUP_REMOVED lines=20> */
.L_x_11:
[----:B------:R-:W-:Y:S05]  /*0c30*/  BSYNC.RECONVERGENT B1 ;  /* 0x0000000000017941 */ /* 0x000fea0003800200 */
.L_x_10:
[----:B------:R-:W-:Y:S05]  /*0c40*/  @P1 BRA `(.L_x_1) ;  /* 0x0000000800fc1947 */ /* 0x000fea0003800000 */
[----:B------:R-:W-:Y:S01]  /*0c50*/  ISETP.NE.AND P0, PT, R12, R13, PT ;  /* 0x0000000d0c00720c */ /* 0x000fe20003f05270 */
[----:B------:R-:W-:Y:S01]  /*0c60*/  BSSY.RECONVERGENT B1, `(.L_x_12) ;  /* 0x0000019000017945 */ /* 0x000fe20003800200 */
[----:B------:R-:W-:-:S04]  /*0c70*/  IADD3 R0, PT, PT, R5, 0x6, RZ ;  /* 0x0000000605007810 */ /* 0x000fc80007ffe0ff */
[----:B------:R-:W-:-:S07]  /*0c80*/  ISETP.GE.AND P1, PT, R0, UR9, PT ;  /* 0x0000000900007c0c */ /* 0x000fce000bf26270 */
[----:B------:R-:W-:Y:S06]  /*0c90*/  @!P0 BRA `(.L_x_13) ;  /* 0x0000000000548947 */ /* 0x000fec0003800000 */
[----:B-12---:R-:W2:Y:S01]  /*0ca0*/  LDG.E R11, desc[UR6][R16.64+0x14] ;  /* 0x00001406100b7981 */ /* 0x006ea2000c1e1900 */
[----:B------:R-:W1:Y:S03]  /*0cb0*/  LDC.64 R8, c[0x0][0x3d0] ;  /* 0x0000f400ff087b82 */ /* 0x000e660000000a00 */
[----:B------:R-:W3:Y:S04]  /*0cc0*/  LDG.E R13, desc[UR6][R18.64+0x14] ;  /* 0x00001406120d7981 */ /* 0x000ee8000c1e1900 */
[----:B0-----:R-:W4:Y:S04]  /*0cd0*/  LDG.E R31, desc[UR6][R20.64+0x14] ;  /* 0x00001406141f7981 */ /* 0x001f28000c1e1900 */
        /* <DEDUP_REMOVED lines=17> */
.L_x_13:
[----:B------:R-:W-:Y:S05]  /*0df0*/  BSYNC.RECONVERGENT B1 ;  /* 0x0000000000017941 */ /* 0x000fea0003800200 */
.L_x_12:
[----:B------:R-:W-:Y:S05]  /*0e00*/  @P1 BRA `(.L_x_1) ;  /* 0x00000008008c1947 */ /* 0x000fea0003800000 */
[----:B------:R-:W-:Y:S01]  /*0e10*/  ISETP.NE.AND P0, PT, R15, R12, PT ;  /* 0x0000000c0f00720c */ /* 0x000fe20003f05270 */
[----:B------:R-:W-:Y:S01]  /*0e20*/  BSSY.RECONVERGENT B1, `(.L_x_14) ;  /* 0x0000019000017945 */ /* 0x000fe20003800200 */
[----:B------:R-:W-:-:S04]  /*0e30*/  IADD3 R0, PT, PT, R5, 0x7, RZ ;  /* 0x0000000705007810 */ /* 0x000fc80007ffe0ff */
[----:B------:R-:W-:-:S07]  /*0e40*/  ISETP.GE.AND P1, PT, R0, UR9, PT ;  /* 0x0000000900007c0c */ /* 0x000fce000bf26270 */
[----:B------:R-:W-:Y:S06]  /*0e50*/  @!P0 BRA `(.L_x_15) ;  /* 0x0000000000548947 */ /* 0x000fec0003800000 */
[----:B012---:R-:W2:Y:S01]  /*0e60*/  LDG.E R11, desc[UR6][R16.64+0x18] ;  /* 0x00001806100b7981 */ /* 0x007ea2000c1e1900 */
        /* <DEDUP_REMOVED lines=20> */
.L_x_15:
[----:B------:R-:W-:Y:S05]  /*0fb0*/  BSYNC.RECONVERGENT B1 ;  /* 0x0000000000017941 */ /* 0x000fea0003800200 */
.L_x_14:
        /* <DEDUP_REMOVED lines=27> */
.L_x_17:
[----:B------:R-:W-:Y:S05]  /*1170*/  BSYNC.RECONVERGENT B1 ;  /* 0x0000000000017941 */ /* 0x000fea0003800200 */
.L_x_16:
        /* <DEDUP_REMOVED lines=18> */
[----:B------:R-:W-:-:S05]  /*12a0*/  IMAD R43, R0, 0x1c, RZ ;  /* 0x0000001c002b7824 */ /* 0x000fca00078e02ff */
[----:B------:R-:W-:-:S05]  /*12b0*/  IADD3 R9, PT, PT, R9, R43, RZ ;  /* 0x0000002b09097210 */ /* 0x000fca0007ffe0ff */
[----:B--2---:R0:W-:Y:S04]  /*12c0*/  STG.E desc[UR6][R8.64], R11 ;  /* 0x0000000b08007986 */ /* 0x0041e8000c101906 */
[----:B---3--:R0:W-:Y:S04]  /*12d0*/  STG.E desc[UR6][R8.64+0x4], R13 ;  /* 0x0000040d08007986 */ /* 0x0081e8000c101906 */
[----:B----4-:R0:W-:Y:S04]  /*12e0*/  STG.E desc[UR6][R8.64+0x8], R15 ;  /* 0x0000080f08007986 */ /* 0x0101e8000c101906 */
[----:B-----5:R0:W-:Y:S04]  /*12f0*/  STG.E desc[UR6][R8.64+0xc], R31 ;  /* 0x00000c1f08007986 */ /* 0x0201e8000c101906 */
[----:B------:R0:W-:Y:S04]  /*1300*/  STG.E desc[UR6][R8.64+0x10], R37 ;  /* 0x0000102508007986 */ /* 0x0001e8000c101906 */
[----:B------:R0:W-:Y:S04]  /*1310*/  STG.E desc[UR6][R8.64+0x14], R39 ;  /* 0x0000142708007986 */ /* 0x0001e8000c101906 */
[----:B------:R0:W-:Y:S02]  /*1320*/  STG.E desc[UR6][R8.64+0x18], R41 ;  /* 0x0000182908007986 */ /* 0x0001e4000c101906 */
.L_x_19:
[----:B------:R-:W-:Y:S05]  /*1330*/  BSYNC.RECONVERGENT B1 ;  /* 0x0000000000017941 */ /* 0x000fea0003800200 */
.L_x_18:
[----:B------:R-:W-:Y:S05]  /*1340*/  @P1 BRA `(.L_x_1) ;  /* 0x00000004003c1947 */ /* 0x000fea0003800000 */
[----:B------:R-:W-:Y:S01]  /*1350*/  ISETP.NE.AND P0, PT, R32, R33, PT ;  /* 0x000000212000720c */ /* 0x000fe20003f05270 */
[----:B------:R-:W-:Y:S01]  /*1360*/  VIADD R0, R5, 0xa ;  /* 0x0000000a05007836 */ /* 0x000fe20000000000 */
[----:B------:R-:W-:Y:S04]  /*1370*/  BSSY.RECONVERGENT B1, `(.L_x_20) ;  /* 0x0000018000017945 */ /* 0x000fe80003800200 */
        /* <DEDUP_REMOVED lines=11> */
[----:B------:R-:W-:-:S04]  /*1430*/  IADD3 R41, P0, PT, R41, R6, RZ ;  /* 0x0000000629297210 */ /* 0x000fc80007f1e0ff */
[----:B------:R-:W-:Y:S01]  /*1440*/  IADD3.X R0, PT, PT, RZ, RZ, RZ, P0, !PT ;  /* 0x000000ffff007210 */ /* 0x000fe200007fe4ff */
        /* <DEDUP_REMOVED lines=10> */
.L_x_21:
[----:B------:R-:W-:Y:S05]  /*14f0*/  BSYNC.RECONVERGENT B1 ;  /* 0x0000000000017941 */ /* 0x000fea0003800200 */
.L_x_20:
[----:B------:R-:W-:Y:S05]  /*1500*/  @P1 BRA `(.L_x_1) ;  /* 0x0000000000cc1947 */ /* 0x000fea0003800000 */
[----:B------:R-:W-:Y:S01]  /*1510*/  ISETP.NE.AND P1, PT, R35, R32, PT ;  /* 0x000000202300720c */ /* 0x000fe20003f25270 */
[----:B------:R-:W-:Y:S01]  /*1520*/  BSSY.RECONVERGENT B1, `(.L_x_22) ;  /* 0x000001a000017945 */ /* 0x000fe20003800200 */
[----:B------:R-:W-:Y:S02]  /*1530*/  IADD3 R5, PT, PT, R5, 0xb, RZ ;  /* 0x0000000b05057810 */ /* 0x000fe40007ffe0ff */
[----:B------:R-:W-:-:S04]  /*1540*/  ISETP.NE.AND P0, PT, R7, R35, PT ;  /* 0x000000230700720c */ /* 0x000fc80003f05270 */
[----:B------:R-:W-:-:S05]  /*1550*/  ISETP.GE.OR P0, PT, R5, UR9, !P0 ;  /* 0x0000000905007c0c */ /* 0x000fca000c706670 */
[----:B------:R-:W-:Y:S08]  /*1560*/  @!P1 BRA `(.L_x_23) ;  /* 0x0000000000549947 */ /* 0x000ff00003800000 */
[----:B------:R-:W3:Y:S01]  /*1570*/  LDG.E R5, desc[UR6][R16.64+0x28] ;  /* 0x0000280610057981 */ /* 0x000ee2000c1e1900 */
[----:B012---:R-:W0:Y:S03]  /*1580*/  LDC.64 R8, c[0x0][0x3d0] ;  /* 0x0000f400ff087b82 */ /* 0x007e260000000a00 */
[----:B------:R-:W2:Y:S04]  /*1590*/  LDG.E R11, desc[UR6][R18.64+0x28] ;  /* 0x00002806120b7981 */ /* 0x000ea8000c1e1900 */
        /* <DEDUP_REMOVED lines=11> */
[----:B---3--:R3:W-:Y:S04]  /*1650*/  STG.E desc[UR6][R8.64], R5 ;  /* 0x0000000508007986 */ /* 0x0087e8000c101906 */
[----:B--2---:R3:W-:Y:S04]  /*1660*/  STG.E desc[UR6][R8.64+0x4], R11 ;  /* 0x0000040b08007986 */ /* 0x0047e8000c101906 */
[----:B----4-:R3:W-:Y:S04]  /*1670*/  STG.E desc[UR6][R8.64+0x8], R13 ;  /* 0x0000080d08007986 */ /* 0x0107e8000c101906 */
[----:B-----5:R3:W-:Y:S04]  /*1680*/  STG.E desc[UR6][R8.64+0xc], R15 ;  /* 0x00000c0f08007986 */ /* 0x0207e8000c101906 */
[----:B------:R3:W-:Y:S04]  /*1690*/  STG.E desc[UR6][R8.64+0x10], R31 ;  /* 0x0000101f08007986 */ /* 0x0007e8000c101906 */
[----:B------:R3:W-:Y:S04]  /*16a0*/  STG.E desc[UR6][R8.64+0x14], R33 ;  /* 0x0000142108007986 */ /* 0x0007e8000c101906 */
[----:B------:R3:W-:Y:S02]  /*16b0*/  STG.E desc[UR6][R8.64+0x18], R37 ;  /* 0x0000182508007986 */ /* 0x0007e4000c101906 */
.L_x_23:
[----:B------:R-:W-:Y:S05]  /*16c0*/  BSYNC.RECONVERGENT B1 ;  /* 0x0000000000017941 */ /* 0x000fea0003800200 */
.L_x_22:
[----:B------:R-:W-:Y:S05]  /*16d0*/  @P0 BRA `(.L_x_1) ;  /* 0x0000000000580947 */ /* 0x000fea0003800000 */
[----:B------:R-:W4:Y:S01]  /*16e0*/  LDG.E R17, desc[UR6][R16.64+0x2c] ;  /* 0x00002c0610117981 */ /* 0x000f22000c1e1900 */
[----:B0123--:R-:W0:Y:S03]  /*16f0*/  LDC.64 R8, c[0x0][0x3d0] ;  /* 0x0000f400ff087b82 */ /* 0x00fe260000000a00 */
[----:B------:R-:W2:Y:S04]  /*1700*/  LDG.E R19, desc[UR6][R18.64+0x2c] ;  /* 0x00002c0612137981 */ /* 0x000ea8000c1e1900 */
[----:B------:R-:W3:Y:S04]  /*1710*/  LDG.E R21, desc[UR6][R20.64+0x2c] ;  /* 0x00002c0614157981 */ /* 0x000ee8000c1e1900 */
[----:B------:R-:W5:Y:S04]  /*1720*/  LDG.E R23, desc[UR6][R22.64+0x2c] ;  /* 0x00002c0616177981 */ /* 0x000f68000c1e1900 */
[----:B------:R-:W5:Y:S04]  /*1730*/  LDG.E R25, desc[UR6][R24.64+0x2c] ;  /* 0x00002c0618197981 */ /* 0x000f68000c1e1900 */
[----:B------:R-:W5:Y:S04]  /*1740*/  LDG.E R27, desc[UR6][R26.64+0x2c] ;  /* 0x00002c061a1b7981 */ /* 0x000f68000c1e1900 */
[----:B------:R-:W5:Y:S01]  /*1750*/  LDG.E R29, desc[UR6][R28.64+0x2c] ;  /* 0x00002c061c1d7981 */ /* 0x000f62000c1e1900 */
[----:B------:R-:W-:-:S05]  /*1760*/  IMAD.IADD R5, R7, 0x1, R4 ;  /* 0x0000000107057824 */ /* 0x000fca00078e0204 */
[----:B------:R-:W-:-:S04]  /*1770*/  IADD3 R5, PT, PT, R5, -0x1, RZ ;  /* 0xffffffff05057810 */ /* 0x000fc80007ffe0ff */
[----:B------:R-:W-:-:S05]  /*1780*/  IADD3 R5, P0, PT, R5, R6, RZ ;  /* 0x0000000605057210 */ /* 0x000fca0007f1e0ff */
[----:B------:R-:W-:Y:S02]  /*1790*/  IMAD.X R0, RZ, RZ, RZ, P0 ;  /* 0x000000ffff007224 */ /* 0x000fe400000e06ff */
[----:B0-----:R-:W-:-:S04]  /*17a0*/  IMAD.WIDE.U32 R8, R5, 0x1c, R8 ;  /* 0x0000001c05087825 */ /* 0x001fc800078e0008 */
[----:B------:R-:W-:-:S05]  /*17b0*/  IMAD R5, R0, 0x1c, RZ ;  /* 0x0000001c00057824 */ /* 0x000fca00078e02ff */
[----:B------:R-:W-:-:S05]  /*17c0*/  IADD3 R9, PT, PT, R9, R5, RZ ;  /* 0x0000000509097210 */ /* 0x000fca0007ffe0ff */
[----:B----4-:R4:W-:Y:S04]  /*17d0*/  STG.E desc[UR6][R8.64], R17 ;  /* 0x0000001108007986 */ /* 0x0109e8000c101906 */
[----:B--2---:R4:W-:Y:S04]  /*17e0*/  STG.E desc[UR6][R8.64+0x4], R19 ;  /* 0x0000041308007986 */ /* 0x0049e8000c101906 */
[----:B---3--:R4:W-:Y:S04]  /*17f0*/  STG.E desc[UR6][R8.64+0x8], R21 ;  /* 0x0000081508007986 */ /* 0x0089e8000c101906 */
[----:B-----5:R4:W-:Y:S04]  /*1800*/  STG.E desc[UR6][R8.64+0xc], R23 ;  /* 0x00000c1708007986 */ /* 0x0209e8000c101906 */
[----:B------:R4:W-:Y:S04]  /*1810*/  STG.E desc[UR6][R8.64+0x10], R25 ;  /* 0x0000101908007986 */ /* 0x0009e8000c101906 */
[----:B------:R4:W-:Y:S04]  /*1820*/  STG.E desc[UR6][R8.64+0x14], R27 ;  /* 0x0000141b08007986 */ /* 0x0009e8000c101906 */
[----:B------:R4:W-:Y:S02]  /*1830*/  STG.E desc[UR6][R8.64+0x18], R29 ;  /* 0x0000181d08007986 */ /* 0x0009e4000c101906 */
.L_x_1:
[----:B------:R-:W-:Y:S05]  /*1840*/  BSYNC.RECONVERGENT B0 ;  /* 0x0000000000007941 */ /* 0x000fea0003800200 */
.L_x_0:
[----:B-1----:R-:W1:Y:S01]  /*1850*/  S2R R0, SR_TID.X ;  /* 0x0000000000007919 */ /* 0x002e620000002100 */
[----:B------:R-:W0:Y:S01]  /*1860*/  LDCU UR4, c[0x0][0x370] ;  /* 0x00006e00ff0477ac */ /* 0x000e220008000800 */
[----:B------:R-:W-:Y:S02]  /*1870*/  UIADD3 UR5, UPT, UPT, UR8, -0x1, URZ ;  /* 0xffffffff08057890 */ /* 0x000fe4000fffe0ff */
[----:B0-----:R-:W-:-:S04]  /*1880*/  UIADD3 UR4, UPT, UPT, UR4, -0x1, URZ ;  /* 0xffffffff04047890 */ /* 0x001fc8000fffe0ff */
[----:B-1----:R-:W-:-:S04]  /*1890*/  ISETP.NE.AND P0, PT, R0, UR5, PT ;  /* 0x0000000500007c0c */ /* 0x002fc8000bf05270 */
[----:B------:R-:W-:-:S13]  /*18a0*/  ISETP.NE.OR P0, PT, R2, UR4, P0 ;  /* 0x0000000402007c0c */ /* 0x000fda0008705670 */
[----:B------:R-:W-:Y:S05]  /*18b0*/  @P0 EXIT ;  /* 0x000000000000094d */ /* 0x000fea0003800000 */
[----:B--2345:R-:W0:Y:S01]  /*18c0*/  LDC.64 R8, c[0x0][0x3d8] ;  /* 0x0000f600ff087b82 */ /* 0x03ce220000000a00 */
[----:B------:R-:W-:-:S05]  /*18d0*/  IMAD.IADD R5, R7, 0x1, R4 ;  /* 0x0000000107057824 */ /* 0x000fca00078e0204 */
[----:B------:R-:W-:Y:S01]  /*18e0*/  IADD3 R5, PT, PT, R5, R6, RZ ;  /* 0x0000000605057210 */ /* 0x000fe20007ffe0ff */
[----:B0-----:R-:W-:-:S05]  /*18f0*/  IMAD.WIDE R2, R3, 0x4, R8 ;  /* 0x0000000403027825 */ /* 0x001fca00078e0208 */
[----:B------:R-:W-:Y:S01]  /*1900*/  STG.E desc[UR6][R2.64], R5 ;  /* 0x0000000502007986 */ /* 0x000fe2000c101906 */
[----:B------:R-:W-:Y:S05]  /*1910*/  EXIT ;  /* 0x000000000000794d */ /* 0x000fea0003800000 */
.L_x_24:
[----:B------:R-:W-:-:S00]  /*1920*/  BRA `(.L_x_24) ;  /* 0xfffffffc00fc7947 */ /* 0x000fc0000383ffff */
[----:B------:R-:W-:-:S00]  /*1930*/  NOP ;  /* 0x0000000000007918 */ /* 0x000fc00000000000 */
        /* <DEDUP_REMOVED lines=12> */
.L_x_105:


//--------------------- .text._ZN4scan10scan_blockI5SumOpEEvmPNT_4DataES4_S4_ --------------------------
	.section	.text._ZN4scan10scan_blockI5SumOpEEvmPNT_4DataES4_S4_,"ax",@progbits
	.align	128
        .global         _ZN4scan10scan_blockI5SumOpEEvmPNT_4DataES4_S4_
        .type           _ZN4scan10scan_blockI5SumOpEEvmPNT_4DataES4_S4_,@function
        .size           _ZN4scan10scan_blockI5SumOpEEvmPNT_4DataES4_S4_,(.L_x_104 - _ZN4scan10scan_blockI5SumOpEEvmPNT_4DataES4_S4_)
        .other          _ZN4scan10scan_blockI5SumOpEEvmPNT_4DataES4_S4_,@"STO_CUDA_ENTRY STV_DEFAULT"
_ZN4scan10scan_blockI5SumOpEEvmPNT_4DataES4_S4_:
.text._ZN4scan10scan_blockI5SumOpEEvmPNT_4DataES4_S4_:
[----:B------:R-:W-:Y:S01]  /*0000*/  LDC R1, c[0x0][0x37c] ;  /* 0x0000df00ff017b82 */ /* 0x000fe20000000800 */
[----:B------:R-:W0:Y:S01]  /*0010*/  S2R R17, SR_CTAID.X ;  /* 0x0000000000117919 */ /* 0x000e220000002500 */
[----:B------:R-:W1:Y:S06]  /*0020*/  LDCU UR7, c[0x0][0x360] ;  /* 0x00006c00ff0777ac */ /* 0x000e6c0008000800 */
[----:B------:R-:W2:Y:S01]  /*0030*/  LDC R2, c[0x0][0x360] ;  /* 0x0000d800ff027b82 */ /* 0x000ea20000000800 */
[----:B------:R-:W-:Y:S01]  /*0040*/  MOV R6, 0xf0 ;  /* 0x000000f000067802 */ /* 0x000fe20000000f00 */
[----:B------:R-:W3:Y:S01]  /*0050*/  S2R R18, SR_TID.X ;  /* 0x0000000000127919 */ /* 0x000ee20000002100 */
[----:B------:R-:W4:Y:S01]  /*0060*/  LDCU.64 UR8, c[0x0][0x358] ;  /* 0x00006b00ff0877ac */ /* 0x000f220008000a00 */
[----:B-1----:R-:W-:-:S04]  /*0070*/  UIMAD UR6, UR7, 0xc, URZ ;  /* 0x0000000c070678a4 */ /* 0x002fc8000f8e02ff */
[----:B------:R-:W-:Y:S01]  /*0080*/  UIADD3 UR4, UPT, UPT, UR6, -0x1, URZ ;  /* 0xffffffff06047890 */ /* 0x000fe2000fffe0ff */
[----:B--2---:R-:W-:-:S05]  /*0090*/  LOP3.LUT R2, R2, 0xffff, RZ, 0xc0, !PT ;  /* 0x0000ffff02027812 */ /* 0x004fca00078ec0ff */
[----:B------:R-:W-:Y:S02]  /*00a0*/  IMAD.U32 R0, RZ, RZ, UR4 ;  /* 0x00000004ff007e24 */ /* 0x000fe4000f8e00ff */
[----:B0-----:R-:W-:-:S03]  /*00b0*/  IMAD R21, R17, UR6, RZ ;  /* 0x0000000611157c24 */ /* 0x001fc6000f8e02ff */
[----:B------:R-:W-:Y:S01]  /*00c0*/  LOP3.LUT R0, R0, 0xffff, RZ, 0xc0, !PT ;  /* 0x0000ffff00007812 */ /* 0x000fe200078ec0ff */
[----:B---34-:R-:W-:-:S07]  /*00d0*/  IMAD.IADD R20, R21, 0x1, R18 ;  /* 0x0000000115147824 */ /* 0x018fce00078e0212 */
[----:B------:R-:W-:Y:S05]  /*00e0*/  CALL.REL.NOINC `($__internal_0_$__cuda_sm20_div_u16) ;  /* 0x0000000c00e47944 */ /* 0x000fea0003c00000 */
[----:B------:R-:W0:Y:S01]  /*00f0*/  S2R R3, SR_CgaCtaId ;  /* 0x0000000000037919 */ /* 0x000e220000008800 */
[----:B------:R-:W-:Y:S01]  /*0100*/  LOP3.LUT R0, R16, 0xffff, RZ, 0xc0, !PT ;  /* 0x0000ffff10007812 */ /* 0x000fe200078ec0ff */
[----:B------:R-:W-:-:S03]  /*0110*/  IMAD.MOV.U32 R5, RZ, RZ, RZ ;  /* 0x000000ffff057224 */ /* 0x000fc600078e00ff */
[C---:B------:R-:W-:Y:S02]  /*0120*/  ISETP.GE.U32.AND P0, PT, R0.reuse, 0x3, PT ;  /* 0x000000030000780c */ /* 0x040fe40003f06070 */
[----:B------:R-:W-:-:S11]  /*0130*/  IADD3 R0, PT, PT, R0, 0x1, RZ ;  /* 0x0000000100007810 */ /* 0x000fd60007ffe0ff */
[----:B------:R-:W-:Y:S05]  /*0140*/  @!P0 BRA `(.L_x_25) ;  /* 0x0000000000fc8947 */ /* 0x000fea0003800000 */
[----:B------:R-:W1:Y:S01]  /*0150*/  S2UR UR5, SR_CgaCtaId ;  /* 0x00000000000579c3 */ /* 0x000e620000008800 */
[----:B------:R-:W-:Y:S01]  /*0160*/  IMAD R7, R17, 0xc, RZ ;  /* 0x0000000c11077824 */ /* 0x000fe200078e02ff */
[----:B------:R-:W-:Y:S01]  /*0170*/  UMOV UR4, 0x400 ;  /* 0x0000040000047882 */ /* 0x000fe20000000000 */
[----:B------:R-:W-:Y:S01]  /*0180*/  LOP3.LUT R10, R0, 0x1fffc, RZ, 0xc0, !PT ;  /* 0x0001fffc000a7812 */ /* 0x000fe200078ec0ff */
[----:B------:R-:W-:Y:S01]  /*0190*/  IMAD.MOV.U32 R5, RZ, RZ, RZ ;  /* 0x000000ffff057224 */ /* 0x000fe200078e00ff */
[----:B------:R-:W-:Y:S01]  /*01a0*/  MOV R2, R20 ;  /* 0x0000001400027202 */ /* 0x000fe20000000f00 */
[----:B------:R-:W-:Y:S01]  /*01b0*/  VIADD R15, R7, 0x2 ;  /* 0x00000002070f7836 */ /* 0x000fe20000000000 */
[----:B------:R-:W2:Y:S01]  /*01c0*/  LDCU.64 UR10, c[0x0][0x380] ;  /* 0x00007000ff0a77ac */ /* 0x000ea20008000a00 */
[----:B------:R-:W3:Y:S01]  /*01d0*/  LDC R4, c[0x0][0x360] ;  /* 0x0000d800ff047b82 */ /* 0x000ee20000000800 */
[----:B------:R-:W-:Y:S02]  /*01e0*/  IMAD.MOV R10, RZ, RZ, -R10 ;  /* 0x000000ffff0a7224 */ /* 0x000fe400078e0a0a */
[----:B------:R-:W-:Y:S01]  /*01f0*/  IMAD R15, R15, UR7, R18 ;  /* 0x000000070f0f7c24 */ /* 0x000fe2000f8e0212 */
[----:B-1----:R-:W-:-:S06]  /*0200*/  ULEA UR4, UR5, UR4, 0x18 ;  /* 0x0000000405047291 */ /* 0x002fcc000f8ec0ff */
[----:B------:R-:W-:Y:S01]  /*0210*/  LEA R23, R18, UR4, 0x2 ;  /* 0x0000000412177c11 */ /* 0x000fe2000f8e10ff */
[C---:B---3--:R-:W-:Y:S02]  /*0220*/  IMAD R11, R7.reuse, UR7, R4 ;  /* 0x00000007070b7c24 */ /* 0x048fe4000f8e0204 */
[----:B------:R-:W-:Y:S02]  /*0230*/  VIADD R7, R7, 0x3 ;  /* 0x0000000307077836 */ /* 0x000fe40000000000 */
[--C-:B------:R-:W-:Y:S02]  /*0240*/  IMAD.IADD R11, R11, 0x1, R18.reuse ;  /* 0x000000010b0b7824 */ /* 0x100fe400078e0212 */
[----:B--2---:R-:W-:-:S07]  /*0250*/  IMAD R19, R7, UR7, R18 ;  /* 0x0000000707137c24 */ /* 0x004fce000f8e0212 */
.L_x_26:
[----:B------:R-:W-:Y:S02]  /*0260*/  ISETP.GE.U32.AND P0, PT, R2, UR10, PT ;  /* 0x0000000a02007c0c */ /* 0x000fe4000bf06070 */
[----:B------:R-:W-:Y:S02]  /*0270*/  CS2R R24, SRZ ;  /* 0x0000000000187805 */ /* 0x000fe4000001ff00 */
[----:B------:R-:W-:Y:S02]  /*0280*/  SHF.R.S32.HI R8, RZ, 0x1f, R2 ;  /* 0x0000001fff087819 */ /* 0x000fe40000011402 */
[----:B------:R-:W-:Y:S02]  /*0290*/  ISETP.GE.U32.AND P1, PT, R11, UR10, PT ;  /* 0x0000000a0b007c0c */ /* 0x000fe4000bf26070 */
[----:B------:R-:W-:Y:S02]  /*02a0*/  ISETP.GE.U32.AND.EX P0, PT, R8, UR11, PT, P0 ;  /* 0x0000000b08007c0c */ /* 0x000fe4000bf06100 */
[----:B------:R-:W-:-:S02]  /*02b0*/  SHF.R.S32.HI R26, RZ, 0x1f, R11 ;  /* 0x0000001fff1a7819 */ /* 0x000fc4000001140b */
[----:B------:R-:W-:Y:S02]  /*02c0*/  ISETP.GE.U32.AND P2, PT, R15, UR10, PT ;  /* 0x0000000a0f007c0c */ /* 0x000fe4000bf46070 */
[----:B------:R-:W-:Y:S02]  /*02d0*/  ISETP.GE.U32.AND.EX P1, PT, R26, UR11, PT, P1 ;  /* 0x0000000b1a007c0c */ /* 0x000fe4000bf26110 */
[----:B------:R-:W-:Y:S02]  /*02e0*/  SHF.R.S32.HI R22, RZ, 0x1f, R15 ;  /* 0x0000001fff167819 */ /* 0x000fe4000001140f */
[----:B------:R-:W-:Y:S02]  /*02f0*/  ISETP.GE.U32.AND P3, PT, R19, UR10, PT ;  /* 0x0000000a13007c0c */ /* 0x000fe4000bf66070 */
[----:B------:R-:W-:Y:S01]  /*0300*/  SHF.R.S32.HI R14, RZ, 0x1f, R19 ;  /* 0x0000001fff0e7819 */ /* 0x000fe20000011413 */
[----:B------:R-:W1:Y:S01]  /*0310*/  @!P0 LDC.64 R6, c[0x0][0x388] ;  /* 0x0000e200ff068b82 */ /* 0x000e620000000a00 */
[----:B------:R-:W-:-:S02]  /*0320*/  ISETP.GE.U32.AND.EX P2, PT, R22, UR11, PT, P2 ;  /* 0x0000000b16007c0c */ /* 0x000fc4000bf46120 */
[----:B------:R-:W-:-:S05]  /*0330*/  ISETP.GE.U32.AND.EX P3, PT, R14, UR11, PT, P3 ;  /* 0x0000000b0e007c0c */ /* 0x000fca000bf66130 */
[----:B------:R-:W2:Y:S01]  /*0340*/  @!P1 LDC.64 R12, c[0x0][0x388] ;  /* 0x0000e200ff0c9b82 */ /* 0x000ea20000000a00 */
[----:B-1----:R-:W-:-:S04]  /*0350*/  @!P0 LEA R28, P4, R2, R6, 0x2 ;  /* 0x00000006021c8211 */ /* 0x002fc800078810ff */
[----:B------:R-:W-:-:S03]  /*0360*/  @!P0 LEA.HI.X R29, R2, R7, R8, 0x2, P4 ;  /* 0x00000007021d8211 */ /* 0x000fc600020f1408 */
[----:B------:R-:W1:Y:S02]  /*0370*/  @!P2 LDC.64 R6, c[0x0][0x388] ;  /* 0x0000e200ff06ab82 */ /* 0x000e640000000a00 */
[----:B------:R-:W3:Y:S01]  /*0380*/  @!P0 LDG.E R24, desc[UR8][R28.64] ;  /* 0x000000081c188981 */ /* 0x000ee2000c1e1900 */
[----:B--2---:R-:W-:-:S05]  /*0390*/  @!P1 LEA R12, P0, R11, R12, 0x2 ;  /* 0x0000000c0b0c9211 */ /* 0x004fca00078010ff */
[----:B------:R-:W2:Y:S01]  /*03a0*/  @!P3 LDC.64 R8, c[0x0][0x388] ;  /* 0x0000e200ff08bb82 */ /* 0x000ea20000000a00 */
[----:B------:R-:W-:Y:S01]  /*03b0*/  @!P1 LEA.HI.X R13, R11, R13, R26, 0x2, P0 ;  /* 0x0000000d0b0d9211 */ /* 0x000fe200000f141a */
[----:B------:R-:W-:-:S04]  /*03c0*/  HFMA2 R26, -RZ, RZ, 0, 0 ;  /* 0x00000000ff1a7431 */ /* 0x000fc800000001ff */
[----:B------:R-:W4:Y:S01]  /*03d0*/  @!P1 LDG.E R25, desc[UR8][R12.64] ;  /* 0x000000080c199981 */ /* 0x000f22000c1e1900 */
[----:B-1----:R-:W-:-:S04]  /*03e0*/  @!P2 LEA R6, P0, R15, R6, 0x2 ;  /* 0x000000060f06a211 */ /* 0x002fc800078010ff */
[----:B------:R-:W-:Y:S01]  /*03f0*/  @!P2 LEA.HI.X R7, R15, R7, R22, 0x2, P0 ;  /* 0x000000070f07a211 */ /* 0x000fe200000f1416 */
[----:B------:R-:W-:Y:S01]  /*0400*/  IMAD.MOV.U32 R22, RZ, RZ, RZ ;  /* 0x000000ffff167224 */ /* 0x000fe200078e00ff */
[----:B--2---:R-:W-:-:S05]  /*0410*/  @!P3 LEA R8, P1, R19, R8, 0x2 ;  /* 0x000000081308b211 */ /* 0x004fca00078210ff */
[----:B------:R-:W2:Y:S01]  /*0420*/  @!P2 LDG.E R22, desc[UR8][R6.64] ;  /* 0x000000080616a981 */ /* 0x000ea2000c1e1900 */
[----:B------:R-:W-:-:S05]  /*0430*/  @!P3 LEA.HI.X R9, R19, R9, R14, 0x2, P1 ;  /* 0x000000091309b211 */ /* 0x000fca00008f140e */
[----:B------:R-:W5:Y:S01]  /*0440*/  @!P3 LDG.E R26, desc[UR8][R8.64] ;  /* 0x00000008081ab981 */ /* 0x000f62000c1e1900 */
[----:B------:R-:W-:-:S05]  /*0450*/  VIADD R10, R10, 0x4 ;  /* 0x000000040a0a7836 */ /* 0x000fca0000000000 */
[----:B------:R-:W-:Y:S01]  /*0460*/  ISETP.NE.AND P0, PT, R10, RZ, PT ;  /* 0x000000ff0a00720c */ /* 0x000fe20003f05270 */
[C-C-:B------:R-:W-:Y:S02]  /*0470*/  IMAD R14, R4.reuse, 0x4, R23.reuse ;  /* 0x00000004040e7824 */ /* 0x140fe400078e0217 */
[C---:B------:R-:W-:Y:S01]  /*0480*/  IMAD R27, R4.reuse, 0x8, R23 ;  /* 0x00000008041b7824 */ /* 0x040fe200078e0217 */
[C---:B------:R-:W-:Y:S01]  /*0490*/  LEA R5, R4.reuse, R5, 0x2 ;  /* 0x0000000504057211 */ /* 0x040fe200078e10ff */
[C---:B------:R-:W-:Y:S01]  /*04a0*/  IMAD R2, R4.reuse, 0x4, R2 ;  /* 0x0000000404027824 */ /* 0x040fe200078e0202 */
[C---:B------:R-:W-:Y:S01]  /*04b0*/  LEA R15, R4.reuse, R15, 0x2 ;  /* 0x0000000f040f7211 */ /* 0x040fe200078e10ff */
[C---:B------:R-:W-:Y:S02]  /*04c0*/  IMAD R11, R4.reuse, 0x4, R11 ;  /* 0x00000004040b7824 */ /* 0x040fe400078e020b */
[C---:B------:R-:W-:Y:S01]  /*04d0*/  IMAD R19, R4.reuse, 0x4, R19 ;  /* 0x0000000404137824 */ /* 0x040fe200078e0213 */
[----:B---3--:R-:W-:Y:S04]  /*04e0*/  STS [R23], R24 ;  /* 0x0000001817007388 */ /* 0x008fe80000000800 */
[----:B----4-:R-:W-:Y:S04]  /*04f0*/  STS [R14], R25 ;  /* 0x000000190e007388 */ /* 0x010fe80000000800 */
[----:B--2---:R-:W-:Y:S04]  /*0500*/  STS [R27], R22 ;  /* 0x000000161b007388 */ /* 0x004fe80000000800 */
[----:B-----5:R1:W-:Y:S02]  /*0510*/  STS [R23+UR6], R26 ;  /* 0x0000001a17007988 */ /* 0x0203e40008000806 */
[----:B-1----:R-:W-:Y:S01]  /*0520*/  IMAD R23, R4, 0x10, R23 ;  /* 0x0000001004177824 */ /* 0x002fe200078e0217 */
[----:B------:R-:W-:Y:S06]  /*0530*/  @P0 BRA `(.L_x_26) ;  /* 0xfffffffc00480947 */ /* 0x000fec000383ffff */
.L_x_25:
[----:B------:R-:W-:Y:S02]  /*0540*/  LOP3.LUT R2, R0, 0x3, RZ, 0xc0, !PT ;  /* 0x0000000300027812 */ /* 0x000fe400078ec0ff */
[----:B------:R-:W-:Y:S02]  /*0550*/  MOV R4, 0x400 ;  /* 0x0000040000047802 */ /* 0x000fe40000000f00 */
[----:B------:R-:W-:Y:S02]  /*0560*/  ISETP.NE.AND P0, PT, R2, RZ, PT ;  /* 0x000000ff0200720c */ /* 0x000fe40003f05270 */
[----:B0-----:R-:W-:-:S05]  /*0570*/  LEA R3, R3, R4, 0x18 ;  /* 0x0000000403037211 */ /* 0x001fca00078ec0ff */
[----:B------:R-:W-:-:S06]  /*0580*/  IMAD R19, R18, 0x30, R3 ;  /* 0x0000003012137824 */ /* 0x000fcc00078e0203 */
[----:B------:R-:W-:Y:S05]  /*0590*/  @!P0 BRA `(.L_x_27) ;  /* 0x0000000000588947 */ /* 0x000fea0003800000 */
[----:B------:R-:W0:Y:S01]  /*05a0*/  S2UR UR5, SR_CgaCtaId ;  /* 0x00000000000579c3 */ /* 0x000e220000008800 */
[----:B------:R-:W-:Y:S01]  /*05b0*/  UMOV UR4, 0x400 ;  /* 0x0000040000047882 */ /* 0x000fe20000000000 */
[----:B------:R-:W-:Y:S01]  /*05c0*/  IADD3 R4, PT, PT, R18, R5, RZ ;  /* 0x0000000512047210 */ /* 0x000fe20007ffe0ff */
[----:B------:R-:W-:Y:S01]  /*05d0*/  IMAD.MOV R10, RZ, RZ, -R2 ;  /* 0x000000ffff0a7224 */ /* 0x000fe200078e0a02 */
[----:B------:R-:W1:Y:S03]  /*05e0*/  LDCU.64 UR10, c[0x0][0x380] ;  /* 0x00007000ff0a77ac */ /* 0x000e660008000a00 */
[----:B------:R-:W-:Y:S01]  /*05f0*/  IMAD.IADD R9, R21, 0x1, R4 ;  /* 0x0000000115097824 */ /* 0x000fe200078e0204 */
[----:B------:R-:W2:Y:S01]  /*0600*/  LDC.64 R6, c[0x0][0x388] ;  /* 0x0000e200ff067b82 */ /* 0x000ea20000000a00 */
[----:B0-----:R-:W-:-:S06]  /*0610*/  ULEA UR4, UR5, UR4, 0x18 ;  /* 0x0000000405047291 */ /* 0x001fcc000f8ec0ff */
[----:B-1----:R-:W-:-:S07]  /*0620*/  LEA R8, R4, UR4, 0x2 ;  /* 0x0000000404087c11 */ /* 0x002fce000f8e10ff */
.L_x_28:
[C---:B------:R-:W-:Y:S02]  /*0630*/  ISETP.GE.U32.AND P0, PT, R9.reuse, UR10, PT ;  /* 0x0000000a09007c0c */ /* 0x040fe4000bf06070 */
[----:B------:R-:W-:Y:S02]  /*0640*/  SHF.R.S32.HI R4, RZ, 0x1f, R9 ;  /* 0x0000001fff047819 */ /* 0x000fe40000011409 */
[----:B------:R-:W-:Y:S02]  /*0650*/  MOV R11, RZ ;  /* 0x000000ff000b7202 */ /* 0x000fe40000000f00 */
[----:B------:R-:W-:Y:S01]  /*0660*/  ISETP.GE.U32.AND.EX P0, PT, R4, UR11, PT, P0 ;  /* 0x0000000b04007c0c */ /* 0x000fe2000bf06100 */
[----:B--2---:R-:W-:-:S12]  /*0670*/  IMAD.WIDE R4, R9, 0x4, R6 ;  /* 0x0000000409047825 */ /* 0x004fd800078e0206 */
[----:B------:R-:W2:Y:S01]  /*0680*/  @!P0 LDG.E R11, desc[UR8][R4.64] ;  /* 0x00000008040b8981 */ /* 0x000ea2000c1e1900 */
[----:B------:R-:W0:Y:S01]  /*0690*/  LDC R13, c[0x0][0x360] ;  /* 0x0000d800ff0d7b82 */ /* 0x000e220000000800 */
[----:B------:R-:W-:Y:S02]  /*06a0*/  VIADD R10, R10, 0x1 ;  /* 0x000000010a0a7836 */ /* 0x000fe40000000000 */
[----:B------:R-:W-:-:S03]  /*06b0*/  VIADD R9, R9, UR7 ;  /* 0x0000000709097c36 */ /* 0x000fc60008000000 */
[----:B------:R-:W-:Y:S01]  /*06c0*/  ISETP.NE.AND P0, PT, R10, RZ, PT ;  /* 0x000000ff0a00720c */ /* 0x000fe20003f05270 */
[----:B--2---:R0:W-:Y:S02]  /*06d0*/  STS [R8], R11 ;  /* 0x0000000b08007388 */ /* 0x0041e40000000800 */
[----:B0-----:R-:W-:-:S10]  /*06e0*/  LEA R8, R13, R8, 0x2 ;  /* 0x000000080d087211 */ /* 0x001fd400078e10ff */
[----:B------:R-:W-:Y:S05]  /*06f0*/  @P0 BRA `(.L_x_28) ;  /* 0xfffffffc00cc0947 */ /* 0x000fea000383ffff */
.L_x_27:
[----:B------:R-:W-:Y:S08]  /*0700*/  BAR.SYNC.DEFER_BLOCKING 0x0 ;  /* 0x0000000000007b1d */ /* 0x000ff00000010000 */
[----:B------:R-:W0:Y:S01]  /*0710*/  LDC R23, c[0x0][0x360] ;  /* 0x0000d800ff177b82 */ /* 0x000e220000000800 */
[----:B------:R-:W1:Y:S04]  /*0720*/  LDS.128 R4, [R19] ;  /* 0x0000000013047984 */ /* 0x000e680000000c00 */
[----:B------:R-:W2:Y:S01]  /*0730*/  LDS.128 R8, [R19+0x10] ;  /* 0x0000100013087984 */ /* 0x000ea20000000c00 */
[----:B0-----:R-:W-:-:S03]  /*0740*/  IADD3 R25, PT, PT, R23, -0x1, RZ ;  /* 0xffffffff17197810 */ /* 0x001fc60007ffe0ff */
[----:B------:R-:W0:Y:S01]  /*0750*/  LDS.128 R12, [R19+0x20] ;  /* 0x00002000130c7984 */ /* 0x000e220000000c00 */
[----:B------:R-:W-:Y:S01]  /*0760*/  ISETP.NE.AND P0, PT, R25, RZ, PT ;  /* 0x000000ff1900720c */ /* 0x000fe20003f05270 */
[----:B-1----:R-:W-:-:S04]  /*0770*/  IMAD.IADD R4, R4, 0x1, R5 ;  /* 0x0000000104047824 */ /* 0x002fc800078e0205 */
[----:B------:R-:W-:Y:S01]  /*0780*/  IMAD.IADD R6, R6, 0x1, R4 ;  /* 0x0000000106067824 */ /* 0x000fe200078e0204 */
[----:B------:R1:W-:Y:S04]  /*0790*/  STS [R19+0x4], R4 ;  /* 0x0000040413007388 */ /* 0x0003e80000000800 */
[----:B------:R-:W-:-:S05]  /*07a0*/  IADD3 R7, PT, PT, R7, R6, RZ ;  /* 0x0000000607077210 */ /* 0x000fca0007ffe0ff */
[----:B--2---:R-:W-:Y:S01]  /*07b0*/  IMAD.IADD R8, R7, 0x1, R8 ;  /* 0x0000000107087824 */ /* 0x004fe200078e0208 */
[----:B------:R1:W-:Y:S03]  /*07c0*/  STS.64 [R19+0x8], R6 ;  /* 0x0000080613007388 */ /* 0x0003e60000000a00 */
[----:B------:R-:W-:-:S05]  /*07d0*/  IMAD.IADD R9, R9, 0x1, R8 ;  /* 0x0000000109097824 */ /* 0x000fca00078e0208 */
[----:B------:R-:W-:-:S05]  /*07e0*/  IADD3 R10, PT, PT, R10, R9, RZ ;  /* 0x000000090a0a7210 */ /* 0x000fca0007ffe0ff */
[----:B------:R-:W-:-:S04]  /*07f0*/  IMAD.IADD R11, R11, 0x1, R10 ;  /* 0x000000010b0b7824 */ /* 0x000fc800078e020a */
[----:B0-----:R-:W-:Y:S01]  /*0800*/  IMAD.IADD R12, R11, 0x1, R12 ;  /* 0x000000010b0c7824 */ /* 0x001fe200078e020c */
[----:B------:R1:W-:Y:S04]  /*0810*/  STS.128 [R19+0x10], R8 ;  /* 0x0000100813007388 */ /* 0x0003e80000000c00 */
[----:B------:R-:W-:-:S05]  /*0820*/  IADD3 R13, PT, PT, R13, R12, RZ ;  /* 0x0000000c0d0d7210 */ /* 0x000fca0007ffe0ff */
[----:B------:R-:W-:-:S04]  /*0830*/  IMAD.IADD R14, R14, 0x1, R13 ;  /* 0x000000010e0e7824 */ /* 0x000fc800078e020d */
[----:B------:R-:W-:-:S05]  /*0840*/  IMAD.IADD R15, R15, 0x1, R14 ;  /* 0x000000010f0f7824 */ /* 0x000fca00078e020e */
[----:B------:R1:W-:Y:S01]  /*0850*/  STS.128 [R19+0x20], R12 ;  /* 0x0000200c13007388 */ /* 0x0003e20000000c00 */
[----:B------:R-:W-:Y:S06]  /*0860*/  BAR.SYNC.DEFER_BLOCKING 0x0 ;  /* 0x0000000000007b1d */ /* 0x000fec0000010000 */
[----:B------:R-:W-:Y:S05]  /*0870*/  @!P0 BRA `(.L_x_29) ;  /* 0x0000000400048947 */ /* 0x000fea0003800000 */
[----:B------:R-:W-:Y:S02]  /*0880*/  IMAD R26, R18, 0xc, RZ ;  /* 0x0000000c121a7824 */ /* 0x000fe400078e02ff */
[----:B------:R-:W-:Y:S02]  /*0890*/  IMAD.MOV.U32 R22, RZ, RZ, RZ ;  /* 0x000000ffff167224 */ /* 0x000fe400078e00ff */
[----:B-1----:R-:W-:-:S05]  /*08a0*/  VIADD R4, R26, 0xffffffff ;  /* 0xffffffff1a047836 */ /* 0x002fca0000000000 */
[----:B------:R-:W-:-:S13]  /*08b0*/  ISETP.GE.AND P0, PT, R4, RZ, PT ;  /* 0x000000ff0400720c */ /* 0x000fda0003f06270 */
[----:B------:R-:W-:Y:S01]  /*08c0*/  @P0 LDS R22, [R19+-0x4] ;  /* 0xfffffc0013160984 */ /* 0x000fe20000000800 */
[----:B------:R-:W-:Y:S06]  /*08d0*/  BAR.SYNC.DEFER_BLOCKING 0x0 ;  /* 0x0000000000007b1d */ /* 0x000fec0000010000 */
[----:B------:R-:W0:Y:S04]  /*08e0*/  LDS.128 R8, [R19] ;  /* 0x0000000013087984 */ /* 0x000e280000000c00 */
[----:B------:R-:W1:Y:S04]  /*08f0*/  LDS.128 R12, [R19+0x10] ;  /* 0x00001000130c7984 */ /* 0x000e680000000c00 */
[----:B------:R-:W2:Y:S01]  /*0900*/  LDS.128 R4, [R19+0x20] ;  /* 0x0000200013047984 */ /* 0x000ea20000000c00 */
[-C--:B0-----:R-:W-:Y:S01]  /*0910*/  IADD3 R8, PT, PT, R8, R22.reuse, RZ ;  /* 0x0000001608087210 */ /* 0x081fe20007ffe0ff */
[--C-:B------:R-:W-:Y:S01]  /*0920*/  IMAD.IADD R9, R9, 0x1, R22.reuse ;  /* 0x0000000109097824 */ /* 0x100fe200078e0216 */
[-C--:B------:R-:W-:Y:S01]  /*0930*/  IADD3 R11, PT, PT, R11, R22.reuse, RZ ;  /* 0x000000160b0b7210 */ /* 0x080fe20007ffe0ff */
[--C-:B------:R-:W-:Y:S01]  /*0940*/  IMAD.IADD R10, R10, 0x1, R22.reuse ;  /* 0x000000010a0a7824 */ /* 0x100fe200078e0216 */
[----:B-1----:R-:W-:Y:S01]  /*0950*/  IADD3 R14, PT, PT, R14, R22, RZ ;  /* 0x000000160e0e7210 */ /* 0x002fe20007ffe0ff */
[----:B------:R-:W-:-:S02]  /*0960*/  IMAD.IADD R12, R12, 0x1, R22 ;  /* 0x000000010c0c7824 */ /* 0x000fc400078e0216 */
[--C-:B------:R-:W-:Y:S01]  /*0970*/  IMAD.IADD R13, R13, 0x1, R22.reuse ;  /* 0x000000010d0d7824 */ /* 0x100fe200078e0216 */
[----:B--2---:R-:W-:Y:S01]  /*0980*/  IADD3 R5, PT, PT, R5, R22, RZ ;  /* 0x0000001605057210 */ /* 0x004fe20007ffe0ff */
[--C-:B------:R-:W-:Y:S01]  /*0990*/  IMAD.IADD R15, R15, 0x1, R22.reuse ;  /* 0x000000010f0f7824 */ /* 0x100fe200078e0216 */
[----:B------:R0:W-:Y:S01]  /*09a0*/  STS.128 [R19], R8 ;  /* 0x0000000813007388 */ /* 0x0001e20000000c00 */
[--C-:B------:R-:W-:Y:S02]  /*09b0*/  IMAD.IADD R4, R4, 0x1, R22.reuse ;  /* 0x0000000104047824 */ /* 0x100fe400078e0216 */
[--C-:B------:R-:W-:Y:S01]  /*09c0*/  IMAD.IADD R6, R6, 0x1, R22.reuse ;  /* 0x0000000106067824 */ /* 0x100fe200078e0216 */
[----:B------:R0:W-:Y:S01]  /*09d0*/  STS.128 [R19+0x10], R12 ;  /* 0x0000100c13007388 */ /* 0x0001e20000000c00 */
[----:B------:R-:W-:Y:S02]  /*09e0*/  IMAD.IADD R7, R7, 0x1, R22 ;  /* 0x0000000107077824 */ /* 0x000fe400078e0216 */
[----:B------:R-:W1:Y:S03]  /*09f0*/  FLO.U32 R22, R25 ;  /* 0x0000001900167300 */ /* 0x000e6600000e0000 */
[----:B------:R0:W-:Y:S01]  /*0a00*/  STS.128 [R19+0x20], R4 ;  /* 0x0000200413007388 */ /* 0x0001e20000000c00 */
[----:B-1----:R-:W-:Y:S01]  /*0a10*/  IADD3 R22, PT, PT, -R22, 0x20, RZ ;  /* 0x0000002016167810 */ /* 0x002fe20007ffe1ff */
[----:B------:R-:W-:Y:S03]  /*0a20*/  BAR.SYNC.DEFER_BLOCKING 0x0 ;  /* 0x0000000000007b1d */ /* 0x000fe60000010000 */
[----:B------:R-:W-:-:S13]  /*0a30*/  ISETP.NE.AND P0, PT, R22, 0x20, PT ;  /* 0x000000201600780c */ /* 0x000fda0003f05270 */
[----:B0-----:R-:W-:Y:S05]  /*0a40*/  @!P0 BRA `(.L_x_29) ;  /* 0x0000000000908947 */ /* 0x001fea0003800000 */
[----:B------:R-:W-:Y:S01]  /*0a50*/  IADD3 R26, PT, PT, R26, 0xb, RZ ;  /* 0x0000000b1a1a7810 */ /* 0x000fe20007ffe0ff */
[----:B------:R-:W-:-:S07]  /*0a60*/  IMAD.MOV.U32 R24, RZ, RZ, -0x1f ;  /* 0xffffffe1ff187424 */ /* 0x000fce00078e00ff */
.L_x_30:
[----:B0-----:R-:W-:Y:S01]  /*0a70*/  VIADD R6, R24, 0x20 ;  /* 0x0000002018067836 */ /* 0x001fe20000000000 */
[----:B------:R-:W-:Y:S01]  /*0a80*/  MOV R5, 0xfffffff4 ;  /* 0xfffffff400057802 */ /* 0x000fe20000000f00 */
[----:B------:R-:W-:Y:S02]  /*0a90*/  HFMA2 R27, -RZ, RZ, 0, 0 ;  /* 0x00000000ff1b7431 */ /* 0x000fe400000001ff */
[----:B------:R-:W-:Y:S01]  /*0aa0*/  VIADD R22, R22, 0x1 ;  /* 0x0000000116167836 */ /* 0x000fe20000000000 */
[----:B------:R-:W-:Y:S02]  /*0ab0*/  IADD3 R24, PT, PT, R24, 0x1, RZ ;  /* 0x0000000118187810 */ /* 0x000fe40007ffe0ff */
[----:B------:R-:W-:-:S05]  /*0ac0*/  SHF.L.U32 R5, R5, R6, RZ ;  /* 0x0000000605057219 */ /* 0x000fca00000006ff */
[----:B------:R-:W-:-:S05]  /*0ad0*/  IMAD.IADD R5, R26, 0x1, R5 ;  /* 0x000000011a057824 */ /* 0x000fca00078e0205 */
[----:B------:R-:W-:-:S13]  /*0ae0*/  ISETP.GE.AND P0, PT, R5, RZ, PT ;  /* 0x000000ff0500720c */ /* 0x000fda0003f06270 */
[----:B------:R-:W-:-:S05]  /*0af0*/  @P0 IMAD.MOV.U32 R4, RZ, RZ, -0x30 ;  /* 0xffffffd0ff040424 */ /* 0x000fca00078e00ff */
[----:B------:R-:W-:-:S05]  /*0b00*/  @P0 SHF.L.U32 R4, R4, R6, RZ ;  /* 0x0000000604040219 */ /* 0x000fca00000006ff */
[----:B------:R-:W-:-:S05]  /*0b10*/  @P0 IMAD.IADD R28, R19, 0x1, R4 ;  /* 0x00000001131c0824 */ /* 0x000fca00078e0204 */
[----:B------:R-:W-:Y:S01]  /*0b20*/  @P0 LDS R27, [R28+0x2c] ;  /* 0x00002c001c1b0984 */ /* 0x000fe20000000800 */
[----:B------:R-:W-:Y:S01]  /*0b30*/  BAR.SYNC.DEFER_BLOCKING 0x0 ;  /* 0x0000000000007b1d */ /* 0x000fe20000010000 */
[----:B------:R-:W-:-:S05]  /*0b40*/  ISETP.NE.AND P0, PT, R22, 0x20, PT ;  /* 0x000000201600780c */ /* 0x000fca0003f05270 */
[----:B------:R-:W0:Y:S04]  /*0b50*/  LDS.128 R12, [R19] ;  /* 0x00000000130c7984 */ /* 0x000e280000000c00 */
[----:B------:R-:W1:Y:S04]  /*0b60*/  LDS.128 R8, [R19+0x10] ;  /* 0x0000100013087984 */ /* 0x000e680000000c00 */
[----:B------:R-:W2:Y:S01]  /*0b70*/  LDS.128 R4, [R19+0x20] ;  /* 0x0000200013047984 */ /* 0x000ea20000000c00 */
[--C-:B0-----:R-:W-:Y:S01]  /*0b80*/  IMAD.IADD R12, R12, 0x1, R27.reuse ;  /* 0x000000010c0c7824 */ /* 0x101fe200078e021b */
[----:B------:R-:W-:Y:S01]  /*0b90*/  IADD3 R13, PT, PT, R13, R27, RZ ;  /* 0x0000001b0d0d7210 */ /* 0x000fe20007ffe0ff */
[----:B------:R-:W-:-:S02]  /*0ba0*/  IMAD.IADD R14, R14, 0x1, R27 ;  /* 0x000000010e0e7824 */ /* 0x000fc400078e021b */
[--C-:B------:R-:W-:Y:S01]  /*0bb0*/  IMAD.IADD R15, R15, 0x1, R27.reuse ;  /* 0x000000010f0f7824 */ /* 0x100fe200078e021b */
[-C--:B-1----:R-:W-:Y:S01]  /*0bc0*/  IADD3 R8, PT, PT, R8, R27.reuse, RZ ;  /* 0x0000001b08087210 */ /* 0x082fe20007ffe0ff */
[--C-:B------:R-:W-:Y:S01]  /*0bd0*/  IMAD.IADD R9, R9, 0x1, R27.reuse ;  /* 0x0000000109097824 */ /* 0x100fe200078e021b */
[-C--:B------:R-:W-:Y:S01]  /*0be0*/  IADD3 R11, PT, PT, R11, R27.reuse, RZ ;  /* 0x0000001b0b0b7210 */ /* 0x080fe20007ffe0ff */
[--C-:B------:R-:W-:Y:S01]  /*0bf0*/  IMAD.IADD R10, R10, 0x1, R27.reuse ;  /* 0x000000010a0a7824 */ /* 0x100fe200078e021b */
[----:B--2---:R-:W-:Y:S01]  /*0c00*/  IADD3 R6, PT, PT, R6, R27, RZ ;  /* 0x0000001b06067210 */ /* 0x004fe20007ffe0ff */
[--C-:B------:R-:W-:Y:S01]  /*0c10*/  IMAD.IADD R4, R4, 0x1, R27.reuse ;  /* 0x0000000104047824 */ /* 0x100fe200078e021b */
[----:B------:R0:W-:Y:S01]  /*0c20*/  STS.128 [R19], R12 ;  /* 0x0000000c13007388 */ /* 0x0001e20000000c00 */
[--C-:B------:R-:W-:Y:S02]  /*0c30*/  IMAD.IADD R5, R5, 0x1, R27.reuse ;  /* 0x0000000105057824 */ /* 0x100fe400078e021b */
[----:B------:R-:W-:Y:S01]  /*0c40*/  IMAD.IADD R7, R7, 0x1, R27 ;  /* 0x0000000107077824 */ /* 0x000fe200078e021b */
[----:B------:R0:W-:Y:S04]  /*0c50*/  STS.128 [R19+0x10], R8 ;  /* 0x0000100813007388 */ /* 0x0001e80000000c00 */
[----:B------:R0:W-:Y:S01]  /*0c60*/  STS.128 [R19+0x20], R4 ;  /* 0x0000200413007388 */ /* 0x0001e20000000c00 */
[----:B------:R-:W-:Y:S06]  /*0c70*/  BAR.SYNC.DEFER_BLOCKING 0x0 ;  /* 0x0000000000007b1d */ /* 0x000fec0000010000 */
[----:B------:R-:W-:Y:S05]  /*0c80*/  @P0 BRA `(.L_x_30) ;  /* 0xfffffffc00780947 */ /* 0x000fea000383ffff */
.L_x_29:
[----:B01----:R-:W0:Y:S01]  /*0c90*/  LDC R4, c[0x0][0x370] ;  /* 0x0000dc00ff047b82 */ /* 0x003e220000000800 */
[----:B------:R-:W-:Y:S01]  /*0ca0*/  LOP3.LUT R16, R16, 0xffff, RZ, 0xc0, !PT ;  /* 0x0000ffff10107812 */ /* 0x000fe200078ec0ff */
[----:B------:R-:W-:Y:S01]  /*0cb0*/  IMAD.MOV.U32 R14, RZ, RZ, RZ ;  /* 0x000000ffff0e7224 */ /* 0x000fe200078e00ff */
[----:B------:R-:W-:Y:S02]  /*0cc0*/  ISETP.NE.AND P0, PT, R18, R25, PT ;  /* 0x000000191200720c */ /* 0x000fe40003f05270 */
[----:B------:R-:W-:Y:S02]  /*0cd0*/  ISETP.GE.U32.AND P1, PT, R16, 0x3, PT ;  /* 0x000000031000780c */ /* 0x000fe40003f26070 */
[----:B------:R-:W-:Y:S02]  /*0ce0*/  ISETP.NE.AND P2, PT, R2, RZ, PT ;  /* 0x000000ff0200720c */ /* 0x000fe40003f45270 */
[----:B0-----:R-:W-:-:S09]  /*0cf0*/  ISETP.EQ.OR P0, PT, R4, 0x1, P0 ;  /* 0x000000010400780c */ /* 0x001fd20000702670 */
[----:B------:R-:W-:Y:S05]  /*0d00*/  @!P1 BRA `(.L_x_31) ;  /* 0x00000000008c9947 */ /* 0x000fea0003800000 */
[----:B------:R-:W0:Y:S01]  /*0d10*/  LDC.64 R4, c[0x0][0x390] ;  /* 0x0000e400ff047b82 */ /* 0x000e220000000a00 */
[----:B------:R-:W-:Y:S01]  /*0d20*/  IMAD R6, R17, 0xc, RZ ;  /* 0x0000000c11067824 */ /* 0x000fe200078e02ff */
[----:B------:R-:W-:Y:S01]  /*0d30*/  LOP3.LUT R0, R0, 0x1fffc, RZ, 0xc0, !PT ;  /* 0x0001fffc00007812 */ /* 0x000fe200078ec0ff */
[----:B------:R-:W-:Y:S02]  /*0d40*/  IMAD R16, R18, 0x4, R3 ;  /* 0x0000000412107824 */ /* 0x000fe400078e0203 */
[C---:B------:R-:W-:Y:S01]  /*0d50*/  IMAD R7, R6.reuse, UR7, R23 ;  /* 0x0000000706077c24 */ /* 0x040fe2000f8e0217 */
[C---:B------:R-:W-:Y:S01]  /*0d60*/  IADD3 R15, PT, PT, R6.reuse, 0x2, RZ ;  /* 0x00000002060f7810 */ /* 0x040fe20007ffe0ff */
[----:B------:R-:W-:Y:S01]  /*0d70*/  VIADD R9, R6, 0x3 ;  /* 0x0000000306097836 */ /* 0x000fe20000000000 */
[----:B------:R-:W-:Y:S01]  /*0d80*/  IADD3 R24, PT, PT, -R0, RZ, RZ ;  /* 0x000000ff00187210 */ /* 0x000fe20007ffe1ff */
[----:B------:R-:W-:Y:S02]  /*0d90*/  IMAD.MOV.U32 R14, RZ, RZ, RZ ;  /* 0x000000ffff0e7224 */ /* 0x000fe400078e00ff */
[----:B------:R-:W-:-:S02]  /*0da0*/  IMAD.IADD R0, R7, 0x1, R18 ;  /* 0x0000000107007824 */ /* 0x000fc400078e0212 */
[--C-:B------:R-:W-:Y:S02]  /*0db0*/  IMAD R15, R15, UR7, R18.reuse ;  /* 0x000000070f0f7c24 */ /* 0x100fe4000f8e0212 */
[----:B------:R-:W-:-:S07]  /*0dc0*/  IMAD R22, R9, UR7, R18 ;  /* 0x0000000709167c24 */ /* 0x000fce000f8e0212 */
.L_x_32:
[C---:B-1----:R-:W-:Y:S01]  /*0dd0*/  IMAD R26, R23.reuse, 0x4, R16 ;  /* 0x00000004171a7824 */ /* 0x042fe200078e0210 */
[C---:B------:R-:W-:Y:S01]  /*0de0*/  LEA R28, R23.reuse, R16, 0x3 ;  /* 0x00000010171c7211 */ /* 0x040fe200078e18ff */
[----:B------:R-:W1:Y:S01]  /*0df0*/  LDS R25, [R16] ;  /* 0x0000000010197984 */ /* 0x000e620000000800 */
[--C-:B0-----:R-:W-:Y:S01]  /*0e00*/  IMAD.WIDE.U32 R12, R20, 0x4, R4.reuse ;  /* 0x00000004140c7825 */ /* 0x101fe200078e0004 */
[----:B------:R-:W-:Y:S02]  /*0e10*/  LEA R20, R23, R20, 0x2 ;  /* 0x0000001417147211 */ /* 0x000fe400078e10ff */
[----:B------:R-:W0:Y:S01]  /*0e20*/  LDS R27, [R26] ;  /* 0x000000001a1b7984 */ /* 0x000e220000000800 */
[----:B------:R-:W-:-:S03]  /*0e30*/  IMAD.WIDE.U32 R6, R0, 0x4, R4 ;  /* 0x0000000400067825 */ /* 0x000fc600078e0004 */
[----:B------:R-:W2:Y:S01]  /*0e40*/  LDS R29, [R28] ;  /* 0x000000001c1d7984 */ /* 0x000ea20000000800 */
[----:B------:R-:W-:-:S03]  /*0e50*/  IMAD.WIDE.U32 R8, R15, 0x4, R4 ;  /* 0x000000040f087825 */ /* 0x000fc600078e0004 */
[----:B------:R3:W4:Y:S01]  /*0e60*/  LDS R26, [R16+UR6] ;  /* 0x00000006101a7984 */ /* 0x0007220008000800 */
[----:B------:R-:W-:Y:S01]  /*0e70*/  IMAD.WIDE.U32 R10, R22, 0x4, R4 ;  /* 0x00000004160a7825 */ /* 0x000fe200078e0004 */
[----:B------:R-:W-:-:S03]  /*0e80*/  LEA R22, R23, R22, 0x2 ;  /* 0x0000001617167211 */ /* 0x000fc600078e10ff */
[----:B------:R-:W-:Y:S02]  /*0e90*/  VIADD R24, R24, 0x4 ;  /* 0x0000000418187836 */ /* 0x000fe40000000000 */
[C---:B------:R-:W-:Y:S02]  /*0ea0*/  IMAD R14, R23.reuse, 0x4, R14 ;  /* 0x00000004170e7824 */ /* 0x040fe400078e020e */
[C---:B------:R-:W-:Y:S01]  /*0eb0*/  IMAD R0, R23.reuse, 0x4, R0 ;  /* 0x0000000417007824 */ /* 0x040fe200078e0200 */
[----:B------:R-:W-:Y:S01]  /*0ec0*/  ISETP.NE.AND P1, PT, R24, RZ, PT ;  /* 0x000000ff1800720c */ /* 0x000fe20003f25270 */
[C---:B------:R-:W-:Y:S02]  /*0ed0*/  IMAD R15, R23.reuse, 0x4, R15 ;  /* 0x00000004170f7824 */ /* 0x040fe400078e020f */
[----:B---3--:R-:W-:Y:S01]  /*0ee0*/  IMAD R16, R23, 0x10, R16 ;  /* 0x0000001017107824 */ /* 0x008fe200078e0210 */
[----:B-1----:R1:W-:Y:S04]  /*0ef0*/  STG.E desc[UR8][R12.64], R25 ;  /* 0x000000190c007986 */ /* 0x0023e8000c101908 */
[----:B0-----:R1:W-:Y:S04]  /*0f00*/  STG.E desc[UR8][R6.64], R27 ;  /* 0x0000001b06007986 */ /* 0x0013e8000c101908 */
[----:B--2---:R1:W-:Y:S04]  /*0f10*/  STG.E desc[UR8][R8.64], R29 ;  /* 0x0000001d08007986 */ /* 0x0043e8000c101908 */
[----:B----4-:R1:W-:Y:S01]  /*0f20*/  STG.E desc[UR8][R10.64], R26 ;  /* 0x0000001a0a007986 */ /* 0x0103e2000c101908 */
[----:B------:R-:W-:Y:S05]  /*0f30*/  @P1 BRA `(.L_x_32) ;  /* 0xfffffffc00a41947 */ /* 0x000fea000383ffff */
.L_x_31:
[----:B------:R-:W-:Y:S05]  /*0f40*/  @!P2 BRA `(.L_x_33) ;  /* 0x000000000034a947 */ /* 0x000fea0003800000 */
[----:B------:R-:W0:Y:S01]  /*0f50*/  LDC.64 R4, c[0x0][0x390] ;  /* 0x0000e400ff047b82 */ /* 0x000e220000000a00 */
[----:B------:R-:W-:Y:S02]  /*0f60*/  IMAD.IADD R14, R18, 0x1, R14 ;  /* 0x00000001120e7824 */ /* 0x000fe400078e020e */
[----:B------:R-:W-:-:S03]  /*0f70*/  IMAD.MOV R0, RZ, RZ, -R2 ;  /* 0x000000ffff007224 */ /* 0x000fc600078e0a02 */
[----:B------:R-:W-:Y:S01]  /*0f80*/  IADD3 R21, PT, PT, R21, R14, RZ ;  /* 0x0000000e15157210 */ /* 0x000fe20007ffe0ff */
[----:B------:R-:W-:-:S07]  /*0f90*/  IMAD R14, R14, 0x4, R3 ;  /* 0x000000040e0e7824 */ /* 0x000fce00078e0203 */
.L_x_34:
[----:B-12---:R1:W2:Y:S01]  /*0fa0*/  LDS R7, [R14] ;  /* 0x000000000e077984 */ /* 0x0062a20000000800 */
[----:B0-----:R-:W-:Y:S01]  /*0fb0*/  IMAD.WIDE.U32 R2, R21, 0x4, R4 ;  /* 0x0000000415027825 */ /* 0x001fe200078e0004 */
[----:B------:R-:W-:-:S03]  /*0fc0*/  IADD3 R0, PT, PT, R0, 0x1, RZ ;  /* 0x0000000100007810 */ /* 0x000fc60007ffe0ff */
[----:B------:R-:W-:Y:S01]  /*0fd0*/  VIADD R21, R21, UR7 ;  /* 0x0000000715157c36 */ /* 0x000fe20008000000 */
[----:B------:R-:W-:Y:S01]  /*0fe0*/  ISETP.NE.AND P1, PT, R0, RZ, PT ;  /* 0x000000ff0000720c */ /* 0x000fe20003f25270 */
[----:B-1----:R-:W-:Y:S01]  /*0ff0*/  IMAD R14, R23, 0x4, R14 ;  /* 0x00000004170e7824 */ /* 0x002fe200078e020e */
[----:B--2---:R2:W-:Y:S11]  /*1000*/  STG.E desc[UR8][R2.64], R7 ;  /* 0x0000000702007986 */ /* 0x0045f6000c101908 */
[----:B------:R-:W-:Y:S05]  /*1010*/  @P1 BRA `(.L_x_34) ;  /* 0xfffffffc00e01947 */ /* 0x000fea000383ffff */
.L_x_33:
[----:B------:R-:W-:Y:S05]  /*1020*/  @P0 EXIT ;  /* 0x000000000000094d */ /* 0x000fea0003800000 */
[----:B------:R-:W0:Y:S01]  /*1030*/  LDS R19, [R19+0x2c] ;  /* 0x00002c0013137984 */ /* 0x000e220000000800 */
[----:B--2---:R-:W2:Y:S02]  /*1040*/  LDC.64 R2, c[0x0][0x398] ;  /* 0x0000e600ff027b82 */ /* 0x004ea40000000a00 */
[----:B--2---:R-:W-:-:S05]  /*1050*/  IMAD.WIDE.U32 R2, R17, 0x4, R2 ;  /* 0x0000000411027825 */ /* 0x004fca00078e0002 */
[----:B0-----:R-:W-:Y:S01]  /*1060*/  STG.E desc[UR8][R2.64], R19 ;  /* 0x0000001302007986 */ /* 0x001fe2000c101908 */
[----:B------:R-:W-:Y:S05]  /*1070*/  EXIT ;  /* 0x000000000000794d */ /* 0x000fea0003800000 */
        .weak           $__internal_0_$__cuda_sm20_div_u16
        .type           $__internal_0_$__cuda_sm20_div_u16,@function
        .size           $__internal_0_$__cuda_sm20_div_u16,(.L_x_104 - $__internal_0_$__cuda_sm20_div_u16)
$__internal_0_$__cuda_sm20_div_u16:
[----:B------:R-:W0:Y:S01]  /*1080*/  I2F.U16 R3, R2 ;  /* 0x0000000200037306 */ /* 0x000e220000101000 */
[----:B------:R-:W-:Y:S02]  /*1090*/  MOV R4, 0x4b800000 ;  /* 0x4b80000000047802 */ /* 0x000fe40000000f00 */
[----:B------:R-:W-:Y:S02]  /*10a0*/  I2FP.F32.U32.RZ R0, R0 ;  /* 0x0000000000007245 */ /* 0x000fe4000020d000 */
[C---:B0-----:R-:W-:Y:S02]  /*10b0*/  FSETP.GEU.AND P1, PT, |R3|.reuse, 1.175494350822287508e-38, PT ;  /* 0x008000000300780b */ /* 0x041fe40003f2e200 */
[----:B------:R-:W-:Y:S02]  /*10c0*/  FSETP.GT.AND P0, PT, |R3|, 8.50705917302346158658e+37, PT ;  /* 0x7e8000000300780b */ /* 0x000fe40003f04200 */
[----:B------:R-:W-:-:S04]  /*10d0*/  FSEL R4, R4, 1, !P1 ;  /* 0x3f80000004047808 */ /* 0x000fc80004800000 */
[----:B------:R-:W-:Y:S02]  /*10e0*/  FSEL R4, R4, 0.25, !P0 ;  /* 0x3e80000004047808 */ /* 0x000fe40004000000 */
[----:B------:R-:W-:Y:S02]  /*10f0*/  ISETP.NE.U32.AND P0, PT, R2, RZ, PT ;  /* 0x000000ff0200720c */ /* 0x000fe40003f05070 */
[----:B------:R-:W-:Y:S01]  /*1100*/  MOV R2, R6 ;  /* 0x0000000600027202 */ /* 0x000fe20000000f00 */
[----:B------:R-:W-:-:S06]  /*1110*/  FMUL R5, R3, R4 ;  /* 0x0000000403057220 */ /* 0x000fcc0000400000 */
[----:B------:R-:W0:Y:S02]  /*1120*/  MUFU.RCP R5, R5 ;  /* 0x0000000500057308 */ /* 0x000e240000001000 */
[----:B0-----:R-:W-:-:S04]  /*1130*/  FMUL R4, R4, R5 ;  /* 0x0000000504047220 */ /* 0x001fc80000400000 */
[----:B------:R-:W-:-:S04]  /*1140*/  VIADD R3, R4, 0x2 ;  /* 0x0000000204037836 */ /* 0x000fc80000000000 */
[----:B------:R-:W-:Y:S01]  /*1150*/  FMUL.RZ R0, R0, R3 ;  /* 0x0000000300007220 */ /* 0x000fe2000040c000 */
[----:B------:R-:W-:-:S05]  /*1160*/  IMAD.MOV.U32 R3, RZ, RZ, 0x0 ;  /* 0x00000000ff037424 */ /* 0x000fca00078e00ff */
[----:B------:R-:W0:Y:S02]  /*1170*/  F2I.U32.TRUNC.NTZ R0, R0 ;  /* 0x0000000000007305 */ /* 0x000e24000020f000 */
[----:B0-----:R-:W-:Y:S01]  /*1180*/  LOP3.LUT R16, R0, 0xffff, RZ, 0xc0, !PT ;  /* 0x0000ffff00107812 */ /* 0x001fe200078ec0ff */
[----:B------:R-:W-:Y:S01]  /*1190*/  @!P0 IMAD.MOV.U32 R16, RZ, RZ, -0x1 ;  /* 0xffffffffff108424 */ /* 0x000fe200078e00ff */
[----:B------:R-:W-:Y:S06]  /*11a0*/  RET.REL.NODEC R2 `(_ZN4scan10scan_blockI5SumOpEEvmPNT_4DataES4_S4_) ;  /* 0xffffffec02947950 */ /* 0x000fec0003c3ffff */
.L_x_35:
        /* <DEDUP_REMOVED lines=13> */
.L_x_104:


//--------------------- .text._ZN4scan27scan_block_circle_intersectI5SumOpEEvmPKfS3_S3_4dim3S4_PNT_4DataES7_ --------------------------
	.section	.text._ZN4scan27scan_block_circle_intersectI5SumOpEEvmPKfS3_S3_4dim3S4_PNT_4DataES7_,"ax",@progbits
	.align	128
        .global         _ZN4scan27scan_block_circle_intersectI5SumOpEEvmPKfS3_S3_4dim3S4_PNT_4DataES7_
        .type           _ZN4scan27scan_block_circle_intersectI5SumOpEEvmPKfS3_S3_4dim3S4_PNT_4DataES7_,@function
        .size           _ZN4scan27scan_block_circle_intersectI5SumOpEEvmPKfS3_S3_4dim3S4_PNT_4DataES7_,(.L_x_107 - _ZN4scan27scan_block_circle_intersectI5SumOpEEvmPKfS3_S3_4dim3S4_PNT_4DataES7_)
        .other          _ZN4scan27scan_block_circle_intersectI5SumOpEEvmPKfS3_S3_4dim3S4_PNT_4DataES7_,@"STO_CUDA_ENTRY STV_DEFAULT"
_ZN4scan27scan_block_circle_intersectI5SumOpEEvmPKfS3_S3_4dim3S4_PNT_4DataES7_:
.text._ZN4scan27scan_block_circle_intersectI5SumOpEEvmPKfS3_S3_4dim3S4_PNT_4DataES7_:
[----:B------:R-:W-:Y:S01]  /*0000*/  LDC R1, c[0x0][0x37c] ;  /* 0x0000df00ff017b82 */ /* 0x000fe20000000800 */
[----:B------:R-:W0:Y:S01]  /*0010*/  S2R R0, SR_CTAID.X ;  /* 0x0000000000007919 */ /* 0x000e220000002500 */
[----:B------:R-:W1:Y:S06]  /*0020*/  LDCU UR11, c[0x0][0x360] ;  /* 0x00006c00ff0b77ac */ /* 0x000e6c0008000800 */
[----:B------:R-:W2:Y:S01]  /*0030*/  LDC.64 R8, c[0x0][0x390] ;  /* 0x0000e400ff087b82 */ /* 0x000ea20000000a00 */
[----:B------:R-:W3:Y:S01]  /*0040*/  S2R R2, SR_TID.X ;  /* 0x0000000000027919 */ /* 0x000ee20000002100 */
[----:B------:R-:W4:Y:S01]  /*0050*/  LDCU.64 UR14, c[0x0][0x380] ;  /* 0x00007000ff0e77ac */ /* 0x000f220008000a00 */
[----:B------:R-:W5:Y:S05]  /*0060*/  LDCU.64 UR12, c[0x0][0x358] ;  /* 0x00006b00ff0c77ac */ /* 0x000f6a0008000a00 */
[----:B------:R-:W5:Y:S01]  /*0070*/  LDC.64 R6, c[0x0][0x388] ;  /* 0x0000e200ff067b82 */ /* 0x000f620000000a00 */
[----:B------:R-:W5:Y:S01]  /*0080*/  LDCU UR6, c[0x0][0x3b0] ;  /* 0x00007600ff0677ac */ /* 0x000f620008000800 */
[----:B------:R-:W5:Y:S06]  /*0090*/  LDCU.64 UR8, c[0x0][0x3a0] ;  /* 0x00007400ff0877ac */ /* 0x000f6c0008000a00 */
[----:B------:R-:W5:Y:S01]  /*00a0*/  LDC.64 R4, c[0x0][0x398] ;  /* 0x0000e600ff047b82 */ /* 0x000f620000000a00 */
[----:B-1----:R-:W-:Y:S01]  /*00b0*/  UIMAD UR10, UR11, 0xc, URZ ;  /* 0x0000000c0b0a78a4 */ /* 0x002fe2000f8e02ff */
[----:B------:R-:W1:Y:S05]  /*00c0*/  LDCU UR4, c[0x0][0x3ac] ;  /* 0x00007580ff0477ac */ /* 0x000e6a0008000800 */
[----:B0-----:R-:W-:-:S04]  /*00d0*/  IMAD R19, R0, UR10, RZ ;  /* 0x0000000a00137c24 */ /* 0x001fc8000f8e02ff */
[----:B---3--:R-:W-:-:S04]  /*00e0*/  IMAD R12, R2, 0xc, R19 ;  /* 0x0000000c020c7824 */ /* 0x008fc800078e0213 */
[C---:B--2---:R-:W-:Y:S01]  /*00f0*/  IMAD.WIDE R8, R12.reuse, 0x4, R8 ;  /* 0x000000040c087825 */ /* 0x044fe200078e0208 */
[----:B----4-:R-:W-:Y:S02]  /*0100*/  ISETP.GE.U32.AND P0, PT, R12, UR14, PT ;  /* 0x0000000e0c007c0c */ /* 0x010fe4000bf06070 */
[----:B------:R-:W-:-:S04]  /*0110*/  SHF.R.S32.HI R3, RZ, 0x1f, R12 ;  /* 0x0000001fff037819 */ /* 0x000fc8000001140c */
[----:B------:R-:W-:Y:S01]  /*0120*/  ISETP.GE.U32.AND.EX P0, PT, R3, UR15, PT, P0 ;  /* 0x0000000f03007c0c */ /* 0x000fe2000bf06100 */
[C---:B------:R-:W-:Y:S02]  /*0130*/  VIADD R3, R12.reuse, 0x1 ;  /* 0x000000010c037836 */ /* 0x040fe40000000000 */
[----:B-----5:R-:W-:-:S03]  /*0140*/  IMAD.WIDE R6, R12, 0x4, R6 ;  /* 0x000000040c067825 */ /* 0x020fc600078e0206 */
[----:B------:R-:W-:-:S07]  /*0150*/  ISETP.GE.U32.AND P2, PT, R3, UR14, PT ;  /* 0x0000000e03007c0c */ /* 0x000fce000bf46070 */
[----:B------:R-:W2:Y:S01]  /*0160*/  @!P0 LDG.E R16, desc[UR12][R8.64] ;  /* 0x0000000c08108981 */ /* 0x000ea2000c1e1900 */
[----:B------:R-:W-:-:S03]  /*0170*/  SHF.R.S32.HI R3, RZ, 0x1f, R3 ;  /* 0x0000001fff037819 */ /* 0x000fc60000011403 */
[----:B------:R-:W3:Y:S01]  /*0180*/  @!P0 LDG.E R21, desc[UR12][R6.64] ;  /* 0x0000000c06158981 */ /* 0x000ee2000c1e1900 */
[----:B------:R-:W-:Y:S01]  /*0190*/  ISETP.GE.U32.AND.EX P2, PT, R3, UR15, PT, P2 ;  /* 0x0000000f03007c0c */ /* 0x000fe2000bf46120 */
[----:B------:R-:W-:-:S05]  /*01a0*/  IMAD.WIDE R4, R12, 0x4, R4 ;  /* 0x000000040c047825 */ /* 0x000fca00078e0204 */
[----:B------:R-:W4:Y:S07]  /*01b0*/  @!P0 LDG.E R22, desc[UR12][R4.64] ;  /* 0x0000000c04168981 */ /* 0x000f2e000c1e1900 */
[----:B------:R-:W5:Y:S01]  /*01c0*/  @!P2 LDG.E R20, desc[UR12][R8.64+0x4] ;  /* 0x0000040c0814a981 */ /* 0x000f62000c1e1900 */
[----:B------:R-:W-:-:S03]  /*01d0*/  VIADD R3, R12, 0x2 ;  /* 0x000000020c037836 */ /* 0x000fc60000000000 */
[----:B------:R-:W5:Y:S02]  /*01e0*/  @!P2 LDG.E R23, desc[UR12][R6.64+0x4] ;  /* 0x0000040c0617a981 */ /* 0x000f64000c1e1900 */
[----:B------:R-:W-:Y:S02]  /*01f0*/  ISETP.GE.U32.AND P5, PT, R3, UR14, PT ;  /* 0x0000000e03007c0c */ /* 0x000fe4000bfa6070 */
[----:B------:R-:W-:Y:S01]  /*0200*/  SHF.R.S32.HI R3, RZ, 0x1f, R3 ;  /* 0x0000001fff037819 */ /* 0x000fe20000011403 */
[----:B------:R-:W5:Y:S03]  /*0210*/  @!P2 LDG.E R17, desc[UR12][R4.64+0x4] ;  /* 0x0000040c0411a981 */ /* 0x000f66000c1e1900 */
[----:B------:R-:W-:-:S13]  /*0220*/  ISETP.GE.U32.AND.EX P5, PT, R3, UR15, PT, P5 ;  /* 0x0000000f03007c0c */ /* 0x000fda000bfa6150 */
[----:B------:R-:W5:Y:S04]  /*0230*/  @!P5 LDG.E R18, desc[UR12][R8.64+0x8] ;  /* 0x0000080c0812d981 */ /* 0x000f68000c1e1900 */
[----:B------:R-:W5:Y:S01]  /*0240*/  @!P5 LDG.E R3, desc[UR12][R6.64+0x8] ;  /* 0x0000080c0603d981 */ /* 0x000f62000c1e1900 */
[----:B------:R-:W-:Y:S01]  /*0250*/  UIMAD UR6, UR6, UR9, URZ ;  /* 0x00000009060672a4 */ /* 0x000fe2000f8e02ff */
[----:B------:R-:W-:Y:S01]  /*0260*/  VIADD R10, R12, 0x3 ;  /* 0x000000030c0a7836 */ /* 0x000fe20000000000 */
[----:B-1----:R-:W-:Y:S02]  /*0270*/  UIMAD UR4, UR4, UR8, URZ ;  /* 0x00000008040472a4 */ /* 0x002fe4000f8e02ff */
[----:B------:R-:W-:Y:S02]  /*0280*/  UIADD3 UR7, UPT, UPT, UR6, UR9, URZ ;  /* 0x0000000906077290 */ /* 0x000fe4000fffe0ff */
[----:B------:R-:W-:Y:S01]  /*0290*/  I2FP.F32.S32 R13, UR6 ;  /* 0x00000006000d7c45 */ /* 0x000fe20008201400 */
[----:B------:R-:W-:Y:S01]  /*02a0*/  UIADD3 UR5, UPT, UPT, UR4, UR8, URZ ;  /* 0x0000000804057290 */ /* 0x000fe2000fffe0ff */
[----:B------:R-:W-:-:S02]  /*02b0*/  ISETP.GE.U32.AND P4, PT, R10, UR14, PT ;  /* 0x0000000e0a007c0c */ /* 0x000fc4000bf86070 */
[----:B------:R-:W-:Y:S02]  /*02c0*/  I2FP.F32.S32 R11, UR7 ;  /* 0x00000007000b7c45 */ /* 0x000fe40008201400 */
[----:B------:R-:W-:Y:S02]  /*02d0*/  SHF.R.S32.HI R15, RZ, 0x1f, R10 ;  /* 0x0000001fff0f7819 */ /* 0x000fe4000001140a */
[----:B------:R-:W-:Y:S02]  /*02e0*/  I2FP.F32.S32 R10, UR4 ;  /* 0x00000004000a7c45 */ /* 0x000fe40008201400 */
[----:B------:R-:W-:Y:S01]  /*02f0*/  ISETP.GE.U32.AND.EX P4, PT, R15, UR15, PT, P4 ;  /* 0x0000000f0f007c0c */ /* 0x000fe2000bf86140 */
[----:B------:R-:W-:-:S05]  /*0300*/  VIADD R26, R12, 0x4 ;  /* 0x000000040c1a7836 */ /* 0x000fca0000000000 */
[----:B------:R-:W-:Y:S02]  /*0310*/  ISETP.GE.U32.AND P1, PT, R26, UR14, PT ;  /* 0x0000000e1a007c0c */ /* 0x000fe4000bf26070 */
[----:B------:R-:W-:-:S04]  /*0320*/  SHF.R.S32.HI R26, RZ, 0x1f, R26 ;  /* 0x0000001fff1a7819 */ /* 0x000fc8000001141a */
[----:B------:R-:W-:Y:S02]  /*0330*/  ISETP.GE.U32.AND.EX P1, PT, R26, UR15, PT, P1 ;  /* 0x0000000f1a007c0c */ /* 0x000fe4000bf26110 */
[----:B--2---:R-:W-:-:S04]  /*0340*/  @!P0 FMNMX R14, R13, R16, !PT ;  /* 0x000000100d0e8209 */ /* 0x004fc80007800000 */
[----:B------:R-:W-:Y:S02]  /*0350*/  @!P0 FMNMX R25, R11, R14, PT ;  /* 0x0000000e0b198209 */ /* 0x000fe40003800000 */
[----:B---3--:R-:W-:Y:S02]  /*0360*/  @!P0 FMNMX R15, R10, R21, !PT ;  /* 0x000000150a0f8209 */ /* 0x008fe40007800000 */
[----:B------:R-:W-:Y:S01]  /*0370*/  I2FP.F32.S32 R14, UR5 ;  /* 0x00000005000e7c45 */ /* 0x000fe20008201400 */
[----:B------:R-:W-:-:S03]  /*0380*/  @!P0 FADD R25, R16, -R25 ;  /* 0x8000001910198221 */ /* 0x000fc60000000000 */
[----:B------:R-:W-:Y:S02]  /*0390*/  @!P0 FMNMX R16, R14, R15, PT ;  /* 0x0000000f0e108209 */ /* 0x000fe40003800000 */
[----:B------:R-:W2:Y:S01]  /*03a0*/  @!P5 LDG.E R15, desc[UR12][R4.64+0x8] ;  /* 0x0000080c040fd981 */ /* 0x000ea2000c1e1900 */
[----:B------:R-:W-:Y:S02]  /*03b0*/  @!P0 FMUL R25, R25, R25 ;  /* 0x0000001919198220 */ /* 0x000fe40000400000 */
[----:B------:R-:W-:Y:S02]  /*03c0*/  @!P0 FADD R24, R21, -R16 ;  /* 0x8000001015188221 */ /* 0x000fe40000000000 */
[----:B------:R-:W3:Y:S04]  /*03d0*/  @!P4 LDG.E R21, desc[UR12][R6.64+0xc] ;  /* 0x00000c0c0615c981 */ /* 0x000ee8000c1e1900 */
[----:B------:R-:W3:Y:S01]  /*03e0*/  @!P4 LDG.E R16, desc[UR12][R8.64+0xc] ;  /* 0x00000c0c0810c981 */ /* 0x000ee2000c1e1900 */
[----:B------:R-:W-:Y:S01]  /*03f0*/  @!P0 FFMA R25, R24, R24, R25 ;  /* 0x0000001818198223 */ /* 0x000fe20000000019 */
[----:B----4-:R-:W-:Y:S01]  /*0400*/  @!P0 FMUL R22, R22, R22 ;  /* 0x0000001616168220 */ /* 0x010fe20000400000 */
[----:B-----5:R-:W-:-:S04]  /*0410*/  @!P2 FMNMX R24, R13, R20, !PT ;  /* 0x000000140d18a209 */ /* 0x020fc80007800000 */
[----:B------:R-:W-:Y:S02]  /*0420*/  @!P0 FSETP.GEU.AND P3, PT, R25, R22, PT ;  /* 0x000000161900820b */ /* 0x000fe40003f6e000 */
[----:B------:R-:W-:Y:S02]  /*0430*/  @!P2 FMNMX R25, R11, R24, PT ;  /* 0x000000180b19a209 */ /* 0x000fe40003800000 */
[----:B------:R-:W0:Y:S03]  /*0440*/  S2R R24, SR_CgaCtaId ;  /* 0x0000000000187919 */ /* 0x000e260000008800 */
[----:B------:R-:W-:Y:S01]  /*0450*/  @!P2 FADD R22, R20, -R25 ;  /* 0x800000191416a221 */ /* 0x000fe20000000000 */
[----:B------:R-:W-:-:S04]  /*0460*/  @!P2 FMNMX R25, R10, R23, !PT ;  /* 0x000000170a19a209 */ /* 0x000fc80007800000 */
[----:B------:R-:W-:-:S05]  /*0470*/  @!P2 FMNMX R20, R14, R25, PT ;  /* 0x000000190e14a209 */ /* 0x000fca0003800000 */
[----:B------:R-:W-:Y:S01]  /*0480*/  @!P2 FADD R20, R23, -R20 ;  /* 0x800000141714a221 */ /* 0x000fe20000000000 */
[----:B------:R-:W-:Y:S01]  /*0490*/  @!P2 FMUL R23, R22, R22 ;  /* 0x000000161617a220 */ /* 0x000fe20000400000 */
[----:B------:R-:W-:Y:S01]  /*04a0*/  @!P2 FMUL R26, R17, R17 ;  /* 0x00000011111aa220 */ /* 0x000fe20000400000 */
[----:B------:R-:W4:Y:S02]  /*04b0*/  @!P4 LDG.E R22, desc[UR12][R4.64+0xc] ;  /* 0x00000c0c0416c981 */ /* 0x000f24000c1e1900 */
[----:B------:R-:W-:Y:S02]  /*04c0*/  @!P2 FFMA R23, R20, R20, R23 ;  /* 0x000000141417a223 */ /* 0x000fe40000000017 */
[----:B------:R-:W5:Y:S01]  /*04d0*/  @!P1 LDG.E R20, desc[UR12][R8.64+0x10] ;  /* 0x0000100c08149981 */ /* 0x000f62000c1e1900 */
[----:B------:R-:W-:Y:S02]  /*04e0*/  MOV R17, 0x400 ;  /* 0x0000040000117802 */ /* 0x000fe40000000f00 */
[----:B------:R-:W-:-:S02]  /*04f0*/  @!P2 FSETP.GEU.AND P6, PT, R23, R26, PT ;  /* 0x0000001a1700a20b */ /* 0x000fc40003fce000 */
[----:B------:R-:W-:Y:S02]  /*0500*/  @!P5 FMNMX R26, R13, R18, !PT ;  /* 0x000000120d1ad209 */ /* 0x000fe40007800000 */
[----:B------:R-:W-:Y:S02]  /*0510*/  @!P5 FMNMX R23, R10, R3, !PT ;  /* 0x000000030a17d209 */ /* 0x000fe40007800000 */
[----:B------:R-:W-:Y:S02]  /*0520*/  @!P5 FMNMX R25, R11, R26, PT ;  /* 0x0000001a0b19d209 */ /* 0x000fe40003800000 */
[----:B------:R-:W-:Y:S01]  /*0530*/  @!P0 SEL R28, RZ, 0x1, P3 ;  /* 0x00000001ff1c8807 */ /* 0x000fe20001800000 */
[----:B------:R-:W5:Y:S01]  /*0540*/  @!P1 LDG.E R26, desc[UR12][R4.64+0x10] ;  /* 0x0000100c041a9981 */ /* 0x000f62000c1e1900 */
[----:B0-----:R-:W-:Y:S02]  /*0550*/  LEA R17, R24, R17, 0x18 ;  /* 0x0000001118117211 */ /* 0x001fe400078ec0ff */
[----:B------:R-:W-:-:S02]  /*0560*/  @!P5 FMNMX R24, R14, R23, PT ;  /* 0x000000170e18d209 */ /* 0x000fc40003800000 */
[----:B------:R-:W5:Y:S01]  /*0570*/  @!P1 LDG.E R23, desc[UR12][R6.64+0x10] ;  /* 0x0000100c06179981 */ /* 0x000f62000c1e1900 */
[----:B------:R-:W-:Y:S01]  /*0580*/  @!P5 FADD R25, R18, -R25 ;  /* 0x800000191219d221 */ /* 0x000fe20000000000 */
[----:B------:R-:W-:-:S04]  /*0590*/  IADD3 R18, PT, PT, R12, 0x5, RZ ;  /* 0x000000050c127810 */ /* 0x000fc80007ffe0ff */
[----:B------:R-:W-:Y:S02]  /*05a0*/  ISETP.GE.U32.AND P3, PT, R18, UR14, PT ;  /* 0x0000000e12007c0c */ /* 0x000fe4000bf66070 */
[----:B------:R-:W-:-:S04]  /*05b0*/  SHF.R.S32.HI R18, RZ, 0x1f, R18 ;  /* 0x0000001fff127819 */ /* 0x000fc80000011412 */
[----:B------:R-:W-:Y:S01]  /*05c0*/  ISETP.GE.U32.AND.EX P3, PT, R18, UR15, PT, P3 ;  /* 0x0000000f12007c0c */ /* 0x000fe2000bf66130 */
[----:B------:R-:W-:Y:S01]  /*05d0*/  @!P5 FMUL R25, R25, R25 ;  /* 0x000000191919d220 */ /* 0x000fe20000400000 */
[----:B------:R-:W-:-:S04]  /*05e0*/  @!P5 FADD R24, R3, -R24 ;  /* 0x800000180318d221 */ /* 0x000fc80000000000 */
[----:B------:R-:W-:-:S07]  /*05f0*/  @!P5 FFMA R24, R24, R24, R25 ;  /* 0x000000181818d223 */ /* 0x000fce0000000019 */
[----:B------:R-:W5:Y:S04]  /*0600*/  @!P3 LDG.E R18, desc[UR12][R8.64+0x14] ;  /* 0x0000140c0812b981 */ /* 0x000f68000c1e1900 */
[----:B------:R-:W5:Y:S01]  /*0610*/  @!P3 LDG.E R25, desc[UR12][R6.64+0x14] ;  /* 0x0000140c0619b981 */ /* 0x000f62000c1e1900 */
[----:B------:R-:W-:-:S05]  /*0620*/  IMAD R3, R2, 0x30, R17 ;  /* 0x0000003002037824 */ /* 0x000fca00078e0211 */
[----:B------:R-:W-:Y:S04]  /*0630*/  @P0 STS [R3], RZ ;  /* 0x000000ff03000388 */ /* 0x000fe80000000800 */
[----:B------:R0:W-:Y:S04]  /*0640*/  @!P0 STS [R3], R28 ;  /* 0x0000001c03008388 */ /* 0x0001e80000000800 */
[----:B------:R-:W-:Y:S04]  /*0650*/  @P2 STS [R3+0x4], RZ ;  /* 0x000004ff03002388 */ /* 0x000fe80000000800 */
[----:B------:R-:W-:Y:S04]  /*0660*/  @P5 STS [R3+0x8], RZ ;  /* 0x000008ff03005388 */ /* 0x000fe80000000800 */
[----:B------:R-:W-:Y:S01]  /*0670*/  @P4 STS [R3+0xc], RZ ;  /* 0x00000cff03004388 */ /* 0x000fe20000000800 */
[----:B--2---:R-:W-:-:S05]  /*0680*/  @!P5 FMUL R15, R15, R15 ;  /* 0x0000000f0f0fd220 */ /* 0x004fca0000400000 */
[----:B------:R-:W-:Y:S02]  /*0690*/  @!P5 FSETP.GEU.AND P0, PT, R24, R15, PT ;  /* 0x0000000f1800d20b */ /* 0x000fe40003f0e000 */
[----:B---3--:R-:W-:Y:S02]  /*06a0*/  @!P4 FMNMX R15, R10, R21, !PT ;  /* 0x000000150a0fc209 */ /* 0x008fe40007800000 */
[----:B0-----:R-:W-:Y:S02]  /*06b0*/  @!P4 FMNMX R28, R13, R16, !PT ;  /* 0x000000100d1cc209 */ /* 0x001fe40007800000 */
[----:B------:R-:W-:Y:S02]  /*06c0*/  @!P4 FMNMX R24, R14, R15, PT ;  /* 0x0000000f0e18c209 */ /* 0x000fe40003800000 */
[----:B------:R-:W-:-:S03]  /*06d0*/  @!P4 FMNMX R15, R11, R28, PT ;  /* 0x0000001c0b0fc209 */ /* 0x000fc60003800000 */
[----:B------:R-:W-:Y:S02]  /*06e0*/  @!P4 FADD R21, R21, -R24 ;  /* 0x800000181515c221 */ /* 0x000fe40000000000 */
[----:B------:R-:W-:Y:S01]  /*06f0*/  @!P4 FADD R15, R16, -R15 ;  /* 0x8000000f100fc221 */ /* 0x000fe20000000000 */
[----:B------:R-:W-:Y:S01]  /*0700*/  @!P2 SEL R16, RZ, 0x1, P6 ;  /* 0x00000001ff10a807 */ /* 0x000fe20003000000 */
[----:B------:R-:W-:-:S04]  /*0710*/  VIADD R24, R12, 0x6 ;  /* 0x000000060c187836 */ /* 0x000fc80000000000 */
[----:B------:R0:W-:Y:S01]  /*0720*/  @!P2 STS [R3+0x4], R16 ;  /* 0x000004100300a388 */ /* 0x0001e20000000800 */
[----:B------:R-:W-:Y:S02]  /*0730*/  ISETP.GE.U32.AND P2, PT, R24, UR14, PT ;  /* 0x0000000e18007c0c */ /* 0x000fe4000bf46070 */
[----:B------:R-:W-:-:S04]  /*0740*/  SHF.R.S32.HI R24, RZ, 0x1f, R24 ;  /* 0x0000001fff187819 */ /* 0x000fc80000011418 */
[----:B------:R-:W-:Y:S01]  /*0750*/  ISETP.GE.U32.AND.EX P2, PT, R24, UR15, PT, P2 ;  /* 0x0000000f18007c0c */ /* 0x000fe2000bf46120 */
[----:B------:R-:W-:-:S04]  /*0760*/  @!P4 FMUL R24, R15, R15 ;  /* 0x0000000f0f18c220 */ /* 0x000fc80000400000 */
[----:B------:R-:W-:Y:S01]  /*0770*/  @!P4 FFMA R24, R21, R21, R24 ;  /* 0x000000151518c223 */ /* 0x000fe20000000018 */
[----:B----4-:R-:W-:Y:S02]  /*0780*/  @!P4 FMUL R15, R22, R22 ;  /* 0x00000016160fc220 */ /* 0x010fe40000400000 */
[----:B------:R-:W2:Y:S01]  /*0790*/  @!P3 LDG.E R22, desc[UR12][R4.64+0x14] ;  /* 0x0000140c0416b981 */ /* 0x000ea2000c1e1900 */
[----:B-----5:R-:W-:-:S04]  /*07a0*/  @!P1 FMNMX R28, R13, R20, !PT ;  /* 0x000000140d1c9209 */ /* 0x020fc80007800000 */
[----:B------:R-:W3:Y:S01]  /*07b0*/  @!P2 LDG.E R27, desc[UR12][R6.64+0x18] ;  /* 0x0000180c061ba981 */ /* 0x000ee2000c1e1900 */
[----:B------:R-:W-:Y:S02]  /*07c0*/  @!P4 FSETP.GEU.AND P6, PT, R24, R15, PT ;  /* 0x0000000f1800c20b */ /* 0x000fe40003fce000 */
[----:B------:R-:W-:Y:S01]  /*07d0*/  @!P1 FMNMX R15, R11, R28, PT ;  /* 0x0000001c0b0f9209 */ /* 0x000fe20003800000 */
[----:B------:R-:W4:Y:S04]  /*07e0*/  @!P2 LDG.E R24, desc[UR12][R8.64+0x18] ;  /* 0x0000180c0818a981 */ /* 0x000f28000c1e1900 */
[----:B------:R-:W-:Y:S01]  /*07f0*/  @!P1 FADD R20, R20, -R15 ;  /* 0x8000000f14149221 */ /* 0x000fe20000000000 */
[----:B------:R-:W-:-:S04]  /*0800*/  @!P1 FMNMX R15, R10, R23, !PT ;  /* 0x000000170a0f9209 */ /* 0x000fc80007800000 */
[----:B0-----:R-:W-:Y:S01]  /*0810*/  @!P1 FMNMX R16, R14, R15, PT ;  /* 0x0000000f0e109209 */ /* 0x001fe20003800000 */
[----:B------:R-:W-:Y:S01]  /*0820*/  @!P1 FMUL R15, R20, R20 ;  /* 0x00000014140f9220 */ /* 0x000fe20000400000 */
[----:B------:R-:W-:-:S03]  /*0830*/  VIADD R20, R12, 0x7 ;  /* 0x000000070c147836 */ /* 0x000fc60000000000 */
[----:B------:R-:W-:-:S04]  /*0840*/  @!P1 FADD R16, R23, -R16 ;  /* 0x8000001017109221 */ /* 0x000fc80000000000 */
[----:B------:R-:W-:Y:S01]  /*0850*/  @!P1 FFMA R15, R16, R16, R15 ;  /* 0x00000010100f9223 */ /* 0x000fe2000000000f */
[----:B------:R-:W-:Y:S02]  /*0860*/  @!P5 SEL R16, RZ, 0x1, P0 ;  /* 0x00000001ff10d807 */ /* 0x000fe40000000000 */
[----:B------:R-:W-:Y:S02]  /*0870*/  ISETP.GE.U32.AND P0, PT, R20, UR14, PT ;  /* 0x0000000e14007c0c */ /* 0x000fe4000bf06070 */
[----:B------:R-:W-:-:S04]  /*0880*/  SHF.R.S32.HI R20, RZ, 0x1f, R20 ;  /* 0x0000001fff147819 */ /* 0x000fc80000011414 */
[----:B------:R-:W-:Y:S01]  /*0890*/  ISETP.GE.U32.AND.EX P0, PT, R20, UR15, PT, P0 ;  /* 0x0000000f14007c0c */ /* 0x000fe2000bf06100 */
[----:B------:R-:W-:Y:S01]  /*08a0*/  @!P1 FMUL R20, R26, R26 ;  /* 0x0000001a1a149220 */ /* 0x000fe20000400000 */
[----:B------:R-:W-:Y:S01]  /*08b0*/  @!P3 FMNMX R21, R13, R18, !PT ;  /* 0x000000120d15b209 */ /* 0x000fe20007800000 */
[----:B------:R0:W-:Y:S03]  /*08c0*/  @!P5 STS [R3+0x8], R16 ;  /* 0x000008100300d388 */ /* 0x0001e60000000800 */
[----:B------:R-:W-:Y:S02]  /*08d0*/  @!P1 FSETP.GEU.AND P5, PT, R15, R20, PT ;  /* 0x000000140f00920b */ /* 0x000fe40003fae000 */
[----:B------:R-:W-:Y:S01]  /*08e0*/  @!P3 FMNMX R21, R11, R21, PT ;  /* 0x000000150b15b209 */ /* 0x000fe20003800000 */
[----:B------:R-:W5:Y:S01]  /*08f0*/  @!P2 LDG.E R26, desc[UR12][R4.64+0x18] ;  /* 0x0000180c041aa981 */ /* 0x000f62000c1e1900 */
[----:B------:R-:W-:-:S03]  /*0900*/  @!P3 FMNMX R15, R10, R25, !PT ;  /* 0x000000190a0fb209 */ /* 0x000fc60007800000 */
[----:B------:R-:W5:Y:S01]  /*0910*/  @!P0 LDG.E R20, desc[UR12][R8.64+0x1c] ;  /* 0x00001c0c08148981 */ /* 0x000f62000c1e1900 */
[----:B------:R-:W-:Y:S01]  /*0920*/  @!P3 FADD R21, R18, -R21 ;  /* 0x800000151215b221 */ /* 0x000fe20000000000 */
[----:B------:R-:W-:Y:S01]  /*0930*/  @!P3 FMNMX R28, R14, R15, PT ;  /* 0x0000000f0e1cb209 */ /* 0x000fe20003800000 */
[----:B------:R-:W-:Y:S01]  /*0940*/  VIADD R15, R12, 0x8 ;  /* 0x000000080c0f7836 */ /* 0x000fe20000000000 */
[----:B------:R-:W-:Y:S01]  /*0950*/  @!P4 SEL R18, RZ, 0x1, P6 ;  /* 0x00000001ff12c807 */ /* 0x000fe20003000000 */
[----:B------:R-:W5:Y:S04]  /*0960*/  @!P0 LDG.E R29, desc[UR12][R6.64+0x1c] ;  /* 0x00001c0c061d8981 */ /* 0x000f68000c1e1900 */
[----:B------:R1:W-:Y:S01]  /*0970*/  @!P4 STS [R3+0xc], R18 ;  /* 0x00000c120300c388 */ /* 0x0003e20000000800 */
[----:B------:R-:W-:-:S02]  /*0980*/  ISETP.GE.U32.AND P4, PT, R15, UR14, PT ;  /* 0x0000000e0f007c0c */ /* 0x000fc4000bf86070 */
[----:B------:R-:W-:-:S04]  /*0990*/  SHF.R.S32.HI R15, RZ, 0x1f, R15 ;  /* 0x0000001fff0f7819 */ /* 0x000fc8000001140f */
[----:B------:R-:W-:Y:S01]  /*09a0*/  ISETP.GE.U32.AND.EX P4, PT, R15, UR15, PT, P4 ;  /* 0x0000000f0f007c0c */ /* 0x000fe2000bf86140 */
[----:B0-----:R-:W-:Y:S01]  /*09b0*/  @!P3 FMUL R16, R21, R21 ;  /* 0x000000151510b220 */ /* 0x001fe20000400000 */
[----:B------:R-:W5:Y:S01]  /*09c0*/  @!P0 LDG.E R15, desc[UR12][R4.64+0x1c] ;  /* 0x00001c0c040f8981 */ /* 0x000f62000c1e1900 */
[----:B------:R-:W-:-:S04]  /*09d0*/  @!P3 FADD R25, R25, -R28 ;  /* 0x8000001c1919b221 */ /* 0x000fc80000000000 */
[----:B------:R-:W-:-:S06]  /*09e0*/  @!P3 FFMA R25, R25, R25, R16 ;  /* 0x000000191919b223 */ /* 0x000fcc0000000010 */
[----:B------:R-:W5:Y:S04]  /*09f0*/  @!P4 LDG.E R21, desc[UR12][R6.64+0x20] ;  /* 0x0000200c0615c981 */ /* 0x000f68000c1e1900 */
[----:B------:R-:W5:Y:S04]  /*0a00*/  @!P4 LDG.E R16, desc[UR12][R8.64+0x20] ;  /* 0x0000200c0810c981 */ /* 0x000f68000c1e1900 */
[----:B------:R-:W-:Y:S04]  /*0a10*/  @P1 STS [R3+0x10], RZ ;  /* 0x000010ff03001388 */ /* 0x000fe80000000800 */
[----:B------:R-:W-:Y:S01]  /*0a20*/  @P3 STS [R3+0x14], RZ ;  /* 0x000014ff03003388 */ /* 0x000fe20000000800 */
[----:B--2---:R-:W-:Y:S01]  /*0a30*/  @!P3 FMUL R22, R22, R22 ;  /* 0x000000161616b220 */ /* 0x004fe20000400000 */
[----:B---3--:R-:W-:-:S04]  /*0a40*/  @!P2 FMNMX R23, R10, R27, !PT ;  /* 0x0000001b0a17a209 */ /* 0x008fc80007800000 */
[----:B------:R-:W-:Y:S02]  /*0a50*/  @!P3 FSETP.GEU.AND P6, PT, R25, R22, PT ;  /* 0x000000161900b20b */ /* 0x000fe40003fce000 */
[----:B-1----:R-:W-:Y:S02]  /*0a60*/  @!P2 FMNMX R18, R14, R23, PT ;  /* 0x000000170e12a209 */ /* 0x002fe40003800000 */
[----:B----4-:R-:W-:-:S03]  /*0a70*/  @!P2 FMNMX R22, R13, R24, !PT ;  /* 0x000000180d16a209 */ /* 0x010fc60007800000 */
[----:B------:R-:W-:Y:S01]  /*0a80*/  @!P2 FADD R27, R27, -R18 ;  /* 0x800000121b1ba221 */ /* 0x000fe20000000000 */
[----:B------:R-:W-:Y:S01]  /*0a90*/  @!P2 FMNMX R23, R11, R22, PT ;  /* 0x000000160b17a209 */ /* 0x000fe20003800000 */
[----:B------:R-:W-:Y:S01]  /*0aa0*/  VIADD R22, R12, 0x9 ;  /* 0x000000090c167836 */ /* 0x000fe20000000000 */
[----:B------:R-:W-:-:S05]  /*0ab0*/  @!P1 SEL R18, RZ, 0x1, P5 ;  /* 0x00000001ff129807 */ /* 0x000fca0002800000 */
[----:B------:R0:W-:Y:S01]  /*0ac0*/  @!P1 STS [R3+0x10], R18 ;  /* 0x0000101203009388 */ /* 0x0001e20000000800 */
[----:B------:R-:W-:Y:S01]  /*0ad0*/  ISETP.GE.U32.AND P1, PT, R22, UR14, PT ;  /* 0x0000000e16007c0c */ /* 0x000fe2000bf26070 */
[----:B------:R-:W-:Y:S01]  /*0ae0*/  @!P2 FADD R23, R24, -R23 ;  /* 0x800000171817a221 */ /* 0x000fe20000000000 */
[----:B------:R-:W-:-:S04]  /*0af0*/  SHF.R.S32.HI R22, RZ, 0x1f, R22 ;  /* 0x0000001fff167819 */ /* 0x000fc80000011416 */
[----:B------:R-:W-:Y:S01]  /*0b00*/  ISETP.GE.U32.AND.EX P1, PT, R22, UR15, PT, P1 ;  /* 0x0000000f16007c0c */ /* 0x000fe2000bf26110 */
[----:B------:R-:W-:Y:S01]  /*0b10*/  @!P2 FMUL R22, R23, R23 ;  /* 0x000000171716a220 */ /* 0x000fe20000400000 */
[----:B------:R-:W-:-:S03]  /*0b20*/  IADD3 R23, PT, PT, R12, 0xa, RZ ;  /* 0x0000000a0c177810 */ /* 0x000fc60007ffe0ff */
[----:B------:R-:W-:Y:S01]  /*0b30*/  @!P2 FFMA R27, R27, R27, R22 ;  /* 0x0000001b1b1ba223 */ /* 0x000fe20000000016 */
[----:B------:R-:W-:Y:S02]  /*0b40*/  @!P3 SEL R22, RZ, 0x1, P6 ;  /* 0x00000001ff16b807 */ /* 0x000fe40003000000 */
[----:B0-----:R-:W-:-:S03]  /*0b50*/  SHF.R.S32.HI R18, RZ, 0x1f, R23 ;  /* 0x0000001fff127819 */ /* 0x001fc60000011417 */
[----:B------:R0:W-:Y:S01]  /*0b60*/  @!P3 STS [R3+0x14], R22 ;  /* 0x000014160300b388 */ /* 0x0001e20000000800 */
[----:B------:R-:W-:-:S03]  /*0b70*/  ISETP.GE.U32.AND P3, PT, R23, UR14, PT ;  /* 0x0000000e17007c0c */ /* 0x000fc6000bf66070 */
[----:B------:R-:W2:Y:S01]  /*0b80*/  @!P1 LDG.E R23, desc[UR12][R6.64+0x24] ;  /* 0x0000240c06179981 */ /* 0x000ea2000c1e1900 */
[----:B------:R-:W-:Y:S01]  /*0b90*/  ISETP.GE.U32.AND.EX P3, PT, R18, UR15, PT, P3 ;  /* 0x0000000f12007c0c */ /* 0x000fe2000bf66130 */
[----:B------:R-:W-:Y:S02]  /*0ba0*/  VIADD R24, R12, 0xb ;  /* 0x0000000b0c187836 */ /* 0x000fe40000000000 */
[----:B------:R-:W3:Y:S01]  /*0bb0*/  @!P1 LDG.E R12, desc[UR12][R8.64+0x24] ;  /* 0x0000240c080c9981 */ /* 0x000ee2000c1e1900 */
[----:B-----5:R-:W-:Y:S02]  /*0bc0*/  @!P2 FMUL R26, R26, R26 ;  /* 0x0000001a1a1aa220 */ /* 0x020fe40000400000 */
[----:B------:R-:W-:Y:S02]  /*0bd0*/  ISETP.GE.U32.AND P5, PT, R24, UR14, PT ;  /* 0x0000000e18007c0c */ /* 0x000fe4000bfa6070 */
[----:B------:R-:W-:Y:S02]  /*0be0*/  @!P0 FMNMX R18, R13, R20, !PT ;  /* 0x000000140d128209 */ /* 0x000fe40007800000 */
[----:B------:R-:W-:-:S02]  /*0bf0*/  SHF.R.S32.HI R24, RZ, 0x1f, R24 ;  /* 0x0000001fff187819 */ /* 0x000fc40000011418 */
[----:B------:R-:W-:Y:S02]  /*0c00*/  @!P0 FMNMX R25, R11, R18, PT ;  /* 0x000000120b198209 */ /* 0x000fe40003800000 */
[----:B------:R-:W-:Y:S02]  /*0c10*/  @!P2 FSETP.GEU.AND P6, PT, R27, R26, PT ;  /* 0x0000001a1b00a20b */ /* 0x000fe40003fce000 */
[----:B------:R-:W-:Y:S02]  /*0c20*/  ISETP.GE.U32.AND.EX P5, PT, R24, UR15, PT, P5 ;  /* 0x0000000f18007c0c */ /* 0x000fe4000bfa6150 */
[----:B------:R-:W-:Y:S01]  /*0c30*/  @!P0 FMNMX R27, R10, R29, !PT ;  /* 0x0000001d0a1b8209 */ /* 0x000fe20007800000 */
[----:B------:R-:W-:Y:S02]  /*0c40*/  @!P0 FADD R20, R20, -R25 ;  /* 0x8000001914148221 */ /* 0x000fe40000000000 */
[----:B------:R-:W4:Y:S01]  /*0c50*/  @!P3 LDG.E R25, desc[UR12][R6.64+0x28] ;  /* 0x0000280c0619b981 */ /* 0x000f22000c1e1900 */
[----:B------:R-:W-:Y:S01]  /*0c60*/  @!P0 FMNMX R18, R14, R27, PT ;  /* 0x0000001b0e128209 */ /* 0x000fe20003800000 */
[----:B0-----:R-:W-:-:S04]  /*0c70*/  @!P0 FMUL R22, R20, R20 ;  /* 0x0000001414168220 */ /* 0x001fc80000400000 */
[----:B------:R-:W-:Y:S01]  /*0c80*/  @!P0 FADD R29, R29, -R18 ;  /* 0x800000121d1d8221 */ /* 0x000fe20000000000 */
[----:B------:R-:W-:Y:S01]  /*0c90*/  @!P0 FMUL R24, R15, R15 ;  /* 0x0000000f0f188220 */ /* 0x000fe20000400000 */
[----:B------:R-:W5:Y:S02]  /*0ca0*/  @!P3 LDG.E R18, desc[UR12][R8.64+0x28] ;  /* 0x0000280c0812b981 */ /* 0x000f64000c1e1900 */
[----:B------:R-:W-:Y:S02]  /*0cb0*/  @!P0 FFMA R29, R29, R29, R22 ;  /* 0x0000001d1d1d8223 */ /* 0x000fe40000000016 */
[----:B------:R-:W5:Y:S01]  /*0cc0*/  @!P5 LDG.E R20, desc[UR12][R8.64+0x2c] ;  /* 0x00002c0c0814d981 */ /* 0x000f62000c1e1900 */
[----:B------:R-:W-:Y:S02]  /*0cd0*/  @!P2 SEL R22, RZ, 0x1, P6 ;  /* 0x00000001ff16a807 */ /* 0x000fe40003000000 */
[----:B------:R-:W-:Y:S01]  /*0ce0*/  @!P0 FSETP.GEU.AND P6, PT, R29, R24, PT ;  /* 0x000000181d00820b */ /* 0x000fe20003fce000 */
[----:B------:R0:W5:Y:S01]  /*0cf0*/  @!P5 LDG.E R27, desc[UR12][R6.64+0x2c] ;  /* 0x00002c0c061bd981 */ /* 0x000162000c1e1900 */
[----:B------:R-:W-:-:S02]  /*0d00*/  @!P4 FMNMX R29, R10, R21, !PT ;  /* 0x000000150a1dc209 */ /* 0x000fc40007800000 */
[----:B------:R-:W-:Y:S01]  /*0d10*/  @!P4 FMNMX R24, R13, R16, !PT ;  /* 0x000000100d18c209 */ /* 0x000fe20007800000 */
[----:B------:R-:W5:Y:S04]  /*0d20*/  @!P4 LDG.E R15, desc[UR12][R4.64+0x20] ;  /* 0x0000200c040fc981 */ /* 0x000f68000c1e1900 */
[----:B------:R-:W5:Y:S01]  /*0d30*/  @!P5 LDG.E R8, desc[UR12][R4.64+0x2c] ;  /* 0x00002c0c0408d981 */ /* 0x000f62000c1e1900 */
[----:B0-----:R-:W-:Y:S02]  /*0d40*/  @!P4 FMNMX R6, R14, R29, PT ;  /* 0x0000001d0e06c209 */ /* 0x001fe40003800000 */
[----:B------:R-:W-:-:S03]  /*0d50*/  @!P4 FMNMX R7, R11, R24, PT ;  /* 0x000000180b07c209 */ /* 0x000fc60003800000 */
[----:B------:R-:W-:Y:S02]  /*0d60*/  @!P4 FADD R9, R21, -R6 ;  /* 0x800000061509c221 */ /* 0x000fe40000000000 */
[----:B------:R-:W5:Y:S01]  /*0d70*/  @!P1 LDG.E R6, desc[UR12][R4.64+0x24] ;  /* 0x0000240c04069981 */ /* 0x000f62000c1e1900 */
[----:B------:R-:W-:-:S03]  /*0d80*/  @!P4 FADD R16, R16, -R7 ;  /* 0x800000071010c221 */ /* 0x000fc60000000000 */
[----:B------:R5:W5:Y:S01]  /*0d90*/  @!P3 LDG.E R7, desc[UR12][R4.64+0x28] ;  /* 0x0000280c0407b981 */ /* 0x000b62000c1e1900 */
[----:B------:R-:W-:-:S04]  /*0da0*/  @!P4 FMUL R16, R16, R16 ;  /* 0x000000101010c220 */ /* 0x000fc80000400000 */
[----:B------:R-:W-:Y:S01]  /*0db0*/  @!P4 FFMA R9, R9, R9, R16 ;  /* 0x000000090909c223 */ /* 0x000fe20000000010 */
[----:B------:R-:W-:Y:S04]  /*0dc0*/  @P2 STS [R3+0x18], RZ ;  /* 0x000018ff03002388 */ /* 0x000fe80000000800 */
[----:B------:R-:W-:Y:S04]  /*0dd0*/  @!P2 STS [R3+0x18], R22 ;  /* 0x000018160300a388 */ /* 0x000fe80000000800 */
[----:B------:R-:W-:Y:S04]  /*0de0*/  @P0 STS [R3+0x1c], RZ ;  /* 0x00001cff03000388 */ /* 0x000fe80000000800 */
[----:B------:R-:W-:Y:S04]  /*0df0*/  @P4 STS [R3+0x20], RZ ;  /* 0x000020ff03004388 */ /* 0x000fe80000000800 */
[----:B------:R-:W-:Y:S04]  /*0e00*/  @P1 STS [R3+0x24], RZ ;  /* 0x000024ff03001388 */ /* 0x000fe80000000800 */
[----:B------:R-:W-:Y:S04]  /*0e10*/  @P3 STS [R3+0x28], RZ ;  /* 0x000028ff03003388 */ /* 0x000fe80000000800 */
[----:B------:R-:W-:Y:S01]  /*0e20*/  @P5 STS [R3+0x2c], RZ ;  /* 0x00002cff03005388 */ /* 0x000fe20000000800 */
[----:B--2---:R-:W-:-:S04]  /*0e30*/  @!P1 FMNMX R21, R10, R23, !PT ;  /* 0x000000170a159209 */ /* 0x004fc80007800000 */
[----:B------:R-:W-:-:S05]  /*0e40*/  @!P1 FMNMX R16, R14, R21, PT ;  /* 0x000000150e109209 */ /* 0x000fca0003800000 */
[----:B------:R-:W-:Y:S01]  /*0e50*/  @!P1 FADD R23, R23, -R16 ;  /* 0x8000001017179221 */ /* 0x000fe20000000000 */
[----:B---3--:R-:W-:-:S04]  /*0e60*/  @!P1 FMNMX R16, R13, R12, !PT ;  /* 0x0000000c0d109209 */ /* 0x008fc80007800000 */
[----:B------:R-:W-:-:S05]  /*0e70*/  @!P1 FMNMX R21, R11, R16, PT ;  /* 0x000000100b159209 */ /* 0x000fca0003800000 */
[----:B------:R-:W-:Y:S01]  /*0e80*/  @!P1 FADD R12, R12, -R21 ;  /* 0x800000150c0c9221 */ /* 0x000fe20000000000 */
[----:B----4-:R-:W-:-:S04]  /*0e90*/  @!P3 FMNMX R21, R10, R25, !PT ;  /* 0x000000190a15b209 */ /* 0x010fc80007800000 */
[----:B------:R-:W-:Y:S02]  /*0ea0*/  @!P3 FMNMX R16, R14, R21, PT ;  /* 0x000000150e10b209 */ /* 0x000fe40003800000 */
[----:B-----5:R-:W-:-:S03]  /*0eb0*/  @!P3 FMNMX R4, R13, R18, !PT ;  /* 0x000000120d04b209 */ /* 0x020fc60007800000 */
[----:B------:R-:W-:Y:S01]  /*0ec0*/  @!P3 FADD R25, R25, -R16 ;  /* 0x800000101919b221 */ /* 0x000fe20000000000 */
[----:B------:R-:W-:Y:S02]  /*0ed0*/  @!P5 FMNMX R16, R13, R20, !PT ;  /* 0x000000140d10d209 */ /* 0x000fe40007800000 */
[C---:B------:R-:W-:Y:S02]  /*0ee0*/  @!P3 FMNMX R5, R11.reuse, R4, PT ;  /* 0x000000040b05b209 */ /* 0x040fe40003800000 */
[----:B------:R-:W-:Y:S02]  /*0ef0*/  @!P5 FMNMX R13, R10, R27, !PT ;  /* 0x0000001b0a0dd209 */ /* 0x000fe40007800000 */
[----:B------:R-:W-:Y:S01]  /*0f00*/  @!P5 FMNMX R11, R11, R16, PT ;  /* 0x000000100b0bd209 */ /* 0x000fe20003800000 */
[----:B------:R-:W-:Y:S01]  /*0f10*/  @!P3 FADD R5, R18, -R5 ;  /* 0x800000051205b221 */ /* 0x000fe20000000000 */
[----:B------:R-:W-:Y:S01]  /*0f20*/  @!P5 FMNMX R14, R14, R13, PT ;  /* 0x0000000d0e0ed209 */ /* 0x000fe20003800000 */
[----:B------:R-:W-:-:S02]  /*0f30*/  @!P4 FMUL R4, R15, R15 ;  /* 0x0000000f0f04c220 */ /* 0x000fc40000400000 */
[----:B------:R-:W-:Y:S01]  /*0f40*/  @!P5 FADD R11, R20, -R11 ;  /* 0x8000000b140bd221 */ /* 0x000fe20000000000 */
[----:B------:R-:W-:Y:S01]  /*0f50*/  @!P1 FMUL R12, R12, R12 ;  /* 0x0000000c0c0c9220 */ /* 0x000fe20000400000 */
[----:B------:R-:W-:Y:S01]  /*0f60*/  @!P5 FADD R14, R27, -R14 ;  /* 0x8000000e1b0ed221 */ /* 0x000fe20000000000 */
[----:B------:R-:W-:Y:S01]  /*0f70*/  @!P3 FMUL R10, R5, R5 ;  /* 0x00000005050ab220 */ /* 0x000fe20000400000 */
[----:B------:R-:W-:Y:S01]  /*0f80*/  @!P5 FMUL R11, R11, R11 ;  /* 0x0000000b0b0bd220 */ /* 0x000fe20000400000 */
[----:B------:R-:W-:Y:S01]  /*0f90*/  @!P4 FSETP.GEU.AND P2, PT, R9, R4, PT ;  /* 0x000000040900c20b */ /* 0x000fe20003f4e000 */
[----:B------:R-:W-:Y:S01]  /*0fa0*/  @!P1 FFMA R12, R23, R23, R12 ;  /* 0x00000017170c9223 */ /* 0x000fe2000000000c */
[----:B------:R-:W-:Y:S01]  /*0fb0*/  @!P0 SEL R4, RZ, 0x1, P6 ;  /* 0x00000001ff048807 */ /* 0x000fe20003000000 */
[----:B------:R-:W-:Y:S01]  /*0fc0*/  @!P3 FFMA R10, R25, R25, R10 ;  /* 0x00000019190ab223 */ /* 0x000fe2000000000a */
[----:B------:R-:W-:Y:S01]  /*0fd0*/  @!P5 FFMA R11, R14, R14, R11 ;  /* 0x0000000e0e0bd223 */ /* 0x000fe2000000000b */
[----:B------:R-:W-:Y:S01]  /*0fe0*/  @!P1 FMUL R5, R6, R6 ;  /* 0x0000000606059220 */ /* 0x000fe20000400000 */
[----:B------:R-:W-:Y:S01]  /*0ff0*/  @!P5 FMUL R6, R8, R8 ;  /* 0x000000080806d220 */ /* 0x000fe20000400000 */
[----:B------:R-:W-:Y:S01]  /*1000*/  @!P3 FMUL R7, R7, R7 ;  /* 0x000000070707b220 */ /* 0x000fe20000400000 */
[----:B------:R-:W-:Y:S01]  /*1010*/  @!P0 STS [R3+0x1c], R4 ;  /* 0x00001c0403008388 */ /* 0x000fe20000000800 */
[----:B------:R-:W-:-:S02]  /*1020*/  @!P4 SEL R8, RZ, 0x1, P2 ;  /* 0x00000001ff08c807 */ /* 0x000fc40001000000 */
[----:B------:R-:W-:Y:S02]  /*1030*/  @!P1 FSETP.GEU.AND P0, PT, R12, R5, PT ;  /* 0x000000050c00920b */ /* 0x000fe40003f0e000 */
[----:B------:R-:W-:Y:S02]  /*1040*/  @!P3 FSETP.GEU.AND P2, PT, R10, R7, PT ;  /* 0x000000070a00b20b */ /* 0x000fe40003f4e000 */
[----:B------:R-:W-:Y:S02]  /*1050*/  @!P5 FSETP.GEU.AND P6, PT, R11, R6, PT ;  /* 0x000000060b00d20b */ /* 0x000fe40003fce000 */
[----:B------:R-:W-:Y:S02]  /*1060*/  @!P1 SEL R16, RZ, 0x1, P0 ;  /* 0x00000001ff109807 */ /* 0x000fe40000000000 */
[----:B------:R-:W-:Y:S02]  /*1070*/  @!P3 SEL R18, RZ, 0x1, P2 ;  /* 0x00000001ff12b807 */ /* 0x000fe40001000000 */
[----:B------:R-:W-:Y:S01]  /*1080*/  @!P5 SEL R20, RZ, 0x1, P6 ;  /* 0x00000001ff14d807 */ /* 0x000fe20003000000 */
[----:B------:R-:W-:Y:S04]  /*1090*/  @!P4 STS [R3+0x20], R8 ;  /* 0x000020080300c388 */ /* 0x000fe80000000800 */
[----:B------:R0:W-:Y:S04]  /*10a0*/  @!P1 STS [R3+0x24], R16 ;  /* 0x0000241003009388 */ /* 0x0001e80000000800 */
[----:B------:R-:W-:Y:S04]  /*10b0*/  @!P3 STS [R3+0x28], R18 ;  /* 0x000028120300b388 */ /* 0x000fe80000000800 */
[----:B------:R-:W-:Y:S01]  /*10c0*/  @!P5 STS [R3+0x2c], R20 ;  /* 0x00002c140300d388 */ /* 0x000fe20000000800 */
[----:B------:R-:W-:Y:S06]  /*10d0*/  BAR.SYNC.DEFER_BLOCKING 0x0 ;  /* 0x0000000000007b1d */ /* 0x000fec0000010000 */
[----:B------:R-:W1:Y:S04]  /*10e0*/  LDS.128 R4, [R3] ;  /* 0x0000000003047984 */ /* 0x000e680000000c00 */
[----:B------:R-:W2:Y:S04]  /*10f0*/  LDS.128 R8, [R3+0x10] ;  /* 0x0000100003087984 */ /* 0x000ea80000000c00 */
[----:B------:R-:W3:Y:S01]  /*1100*/  LDS.128 R12, [R3+0x20] ;  /* 0x00002000030c7984 */ /* 0x000ee20000000c00 */
[----:B0-----:R-:W0:Y:S01]  /*1110*/  LDC R16, c[0x0][0x360] ;  /* 0x0000d800ff107b82 */ /* 0x001e220000000800 */
[----:B-1----:R-:W-:-:S04]  /*1120*/  IMAD.IADD R4, R4, 0x1, R5 ;  /* 0x0000000104047824 */ /* 0x002fc800078e0205 */
[----:B------:R-:W-:-:S04]  /*1130*/  IMAD.IADD R6, R6, 0x1, R4 ;  /* 0x0000000106067824 */ /* 0x000fc800078e0204 */
[----:B------:R-:W-:-:S05]  /*1140*/  IMAD.IADD R7, R7, 0x1, R6 ;  /* 0x0000000107077824 */ /* 0x000fca00078e0206 */
[----:B--2---:R-:W-:-:S05]  /*1150*/  IADD3 R8, PT, PT, R7, R8, RZ ;  /* 0x0000000807087210 */ /* 0x004fca0007ffe0ff */
[----:B------:R-:W-:-:S04]  /*1160*/  IMAD.IADD R9, R9, 0x1, R8 ;  /* 0x0000000109097824 */ /* 0x000fc800078e0208 */
[----:B------:R-:W-:-:S04]  /*1170*/  IMAD.IADD R10, R10, 0x1, R9 ;  /* 0x000000010a0a7824 */ /* 0x000fc800078e0209 */
[----:B------:R-:W-:-:S04]  /*1180*/  IMAD.IADD R11, R11, 0x1, R10 ;  /* 0x000000010b0b7824 */ /* 0x000fc800078e020a */
[----:B---3--:R-:W-:Y:S02]  /*1190*/  IMAD.IADD R12, R11, 0x1, R12 ;  /* 0x000000010b0c7824 */ /* 0x008fe400078e020c */
[----:B0-----:R-:W-:-:S03]  /*11a0*/  VIADD R21, R16, 0xffffffff ;  /* 0xffffffff10157836 */ /* 0x001fc60000000000 */
[----:B------:R-:W-:Y:S02]  /*11b0*/  IADD3 R13, PT, PT, R13, R12, RZ ;  /* 0x0000000c0d0d7210 */ /* 0x000fe40007ffe0ff */
[----:B------:R-:W-:-:S03]  /*11c0*/  ISETP.NE.AND P0, PT, R21, RZ, PT ;  /* 0x000000ff1500720c */ /* 0x000fc60003f05270 */
[----:B------:R-:W-:-:S04]  /*11d0*/  IMAD.IADD R14, R14, 0x1, R13 ;  /* 0x000000010e0e7824 */ /* 0x000fc800078e020d */
[----:B------:R-:W-:Y:S01]  /*11e0*/  IMAD.IADD R15, R15, 0x1, R14 ;  /* 0x000000010f0f7824 */ /* 0x000fe200078e020e */
[----:B------:R0:W-:Y:S04]  /*11f0*/  STS [R3+0x4], R4 ;  /* 0x0000040403007388 */ /* 0x0001e80000000800 */
[----:B------:R0:W-:Y:S04]  /*1200*/  STS.64 [R3+0x8], R6 ;  /* 0x0000080603007388 */ /* 0x0001e80000000a00 */
[----:B------:R0:W-:Y:S04]  /*1210*/  STS.128 [R3+0x10], R8 ;  /* 0x0000100803007388 */ /* 0x0001e80000000c00 */
[----:B------:R0:W-:Y:S01]  /*1220*/  STS.128 [R3+0x20], R12 ;  /* 0x0000200c03007388 */ /* 0x0001e20000000c00 */
[----:B------:R-:W-:Y:S06]  /*1230*/  BAR.SYNC.DEFER_BLOCKING 0x0 ;  /* 0x0000000000007b1d */ /* 0x000fec0000010000 */
[----:B------:R-:W-:Y:S05]  /*1240*/  @!P0 BRA `(.L_x_36) ;  /* 0x0000000400048947 */ /* 0x000fea0003800000 */
[----:B------:R-:W-:Y:S01]  /*1250*/  IMAD.MOV.U32 R5, RZ, RZ, 0xc ;  /* 0x0000000cff057424 */ /* 0x000fe200078e00ff */
[----:B------:R-:W1:Y:S01]  /*1260*/  FLO.U32 R20, R21 ;  /* 0x0000001500147300 */ /* 0x000e6200000e0000 */
[----:B------:R-:W-:Y:S02]  /*1270*/  IMAD.MOV.U32 R22, RZ, RZ, RZ ;  /* 0x000000ffff167224 */ /* 0x000fe400078e00ff */
[----:B------:R-:W-:-:S05]  /*1280*/  IMAD R18, R2, R5, 0xb ;  /* 0x0000000b02127424 */ /* 0x000fca00078e0205 */
[----:B0-----:R-:W-:-:S04]  /*1290*/  IADD3 R4, PT, PT, R18, -0xc, RZ ;  /* 0xfffffff412047810 */ /* 0x001fc80007ffe0ff */
[----:B------:R-:W-:Y:S02]  /*12a0*/  ISETP.GE.AND P0, PT, R4, RZ, PT ;  /* 0x000000ff0400720c */ /* 0x000fe40003f06270 */
[----:B-1----:R-:W-:-:S11]  /*12b0*/  IADD3 R20, PT, PT, -R20, 0x20, RZ ;  /* 0x0000002014147810 */ /* 0x002fd60007ffe1ff */
[----:B------:R-:W-:Y:S01]  /*12c0*/  @P0 LDS R22, [R3+-0x4] ;  /* 0xfffffc0003160984 */ /* 0x000fe20000000800 */
        /* <DEDUP_REMOVED lines=10> */
[--C-:B------:R-:W-:Y:S02]  /*1370*/  IMAD.IADD R12, R12, 0x1, R22.reuse ;  /* 0x000000010c0c7824 */ /* 0x100fe400078e0216 */
[--C-:B------:R-:W-:Y:S01]  /*1380*/  IMAD.IADD R13, R13, 0x1, R22.reuse ;  /* 0x000000010d0d7824 */ /* 0x100fe200078e0216 */
[----:B--2---:R-:W-:Y:S01]  /*1390*/  IADD3 R7, PT, PT, R7, R22, RZ ;  /* 0x0000001607077210 */ /* 0x004fe20007ffe0ff */
[--C-:B------:R-:W-:Y:S01]  /*13a0*/  IMAD.IADD R14, R14, 0x1, R22.reuse ;  /* 0x000000010e0e7824 */ /* 0x100fe200078e0216 */
[----:B------:R1:W-:Y:S01]  /*13b0*/  STS.128 [R3], R8 ;  /* 0x0000000803007388 */ /* 0x0003e20000000c00 */
[--C-:B------:R-:W-:Y:S02]  /*13c0*/  IMAD.IADD R4, R4, 0x1, R22.reuse ;  /* 0x0000000104047824 */ /* 0x100fe400078e0216 */
[--C-:B------:R-:W-:Y:S01]  /*13d0*/  IMAD.IADD R5, R5, 0x1, R22.reuse ;  /* 0x0000000105057824 */ /* 0x100fe200078e0216 */
[----:B------:R1:W-:Y:S01]  /*13e0*/  STS.128 [R3+0x10], R12 ;  /* 0x0000100c03007388 */ /* 0x0003e20000000c00 */
[----:B------:R-:W-:-:S05]  /*13f0*/  IMAD.IADD R6, R6, 0x1, R22 ;  /* 0x0000000106067824 */ /* 0x000fca00078e0216 */
[----:B------:R1:W-:Y:S01]  /*1400*/  STS.128 [R3+0x20], R4 ;  /* 0x0000200403007388 */ /* 0x0003e20000000c00 */
[----:B------:R-:W-:Y:S06]  /*1410*/  BAR.SYNC.DEFER_BLOCKING 0x0 ;  /* 0x0000000000007b1d */ /* 0x000fec0000010000 */
[----:B------:R-:W-:Y:S05]  /*1420*/  @!P0 BRA `(.L_x_36) ;  /* 0x00000000008c8947 */ /* 0x000fea0003800000 */
[----:B------:R-:W-:-:S07]  /*1430*/  IMAD.MOV.U32 R22, RZ, RZ, -0x1f ;  /* 0xffffffe1ff167424 */ /* 0x000fce00078e00ff */
.L_x_37:
[----:B-12---:R-:W-:Y:S01]  /*1440*/  VIADD R6, R22, 0x20 ;  /* 0x0000002016067836 */ /* 0x006fe20000000000 */
[----:B------:R-:W-:Y:S01]  /*1450*/  IADD3 R20, PT, PT, R20, 0x1, RZ ;  /* 0x0000000114147810 */ /* 0x000fe20007ffe0ff */
[----:B------:R-:W-:Y:S02]  /*1460*/  IMAD.MOV.U32 R5, RZ, RZ, -0xc ;  /* 0xfffffff4ff057424 */ /* 0x000fe400078e00ff */
[----:B------:R-:W-:Y:S02]  /*1470*/  IMAD.MOV.U32 R23, RZ, RZ, RZ ;  /* 0x000000ffff177224 */ /* 0x000fe400078e00ff */
[----:B------:R-:W-:Y:S01]  /*1480*/  VIADD R22, R22, 0x1 ;  /* 0x0000000116167836 */ /* 0x000fe20000000000 */
[----:B------:R-:W-:-:S04]  /*1490*/  SHF.L.U32 R5, R5, R6, RZ ;  /* 0x0000000605057219 */ /* 0x000fc800000006ff */
[----:B------:R-:W-:-:S04]  /*14a0*/  IADD3 R5, PT, PT, R18, R5, RZ ;  /* 0x0000000512057210 */ /* 0x000fc80007ffe0ff */
        /* <DEDUP_REMOVED lines=10> */
[----:B0-----:R-:W-:Y:S01]  /*1550*/  IADD3 R8, PT, PT, R8, R23, RZ ;  /* 0x0000001708087210 */ /* 0x001fe20007ffe0ff */
        /* <DEDUP_REMOVED lines=9> */
[----:B------:R-:W-:-:S02]  /*15f0*/  IMAD.IADD R5, R5, 0x1, R23 ;  /* 0x0000000105057824 */ /* 0x000fc400078e0217 */
[--C-:B------:R-:W-:Y:S01]  /*1600*/  IMAD.IADD R6, R6, 0x1, R23.reuse ;  /* 0x0000000106067824 */ /* 0x100fe200078e0217 */
[----:B------:R2:W-:Y:S01]  /*1610*/  STS.128 [R3+0x10], R12 ;  /* 0x0000100c03007388 */ /* 0x0005e20000000c00 */
[----:B------:R-:W-:-:S05]  /*1620*/  IMAD.IADD R7, R7, 0x1, R23 ;  /* 0x0000000107077824 */ /* 0x000fca00078e0217 */
[----:B------:R2:W-:Y:S01]  /*1630*/  STS.128 [R3+0x20], R4 ;  /* 0x0000200403007388 */ /* 0x0005e20000000c00 */
[----:B------:R-:W-:Y:S06]  /*1640*/  BAR.SYNC.DEFER_BLOCKING 0x0 ;  /* 0x0000000000007b1d */ /* 0x000fec0000010000 */
[----:B------:R-:W-:Y:S05]  /*1650*/  @P0 BRA `(.L_x_37) ;  /* 0xfffffffc00780947 */ /* 0x000fea000383ffff */
.L_x_36:
[----:B012---:R-:W0:Y:S01]  /*1660*/  I2F.U32.RP R6, UR11 ;  /* 0x0000000b00067d06 */ /* 0x007e220008209000 */
[----:B------:R-:W-:Y:S01]  /*1670*/  UIADD3 UR4, UPT, UPT, UR10, -0x1, URZ ;  /* 0xffffffff0a047890 */ /* 0x000fe2000fffe0ff */
[----:B------:R-:W-:Y:S01]  /*1680*/  ISETP.NE.U32.AND P2, PT, RZ, UR11, PT ;  /* 0x0000000bff007c0c */ /* 0x000fe2000bf45070 */
[----:B------:R-:W-:-:S05]  /*1690*/  IMAD.MOV.U32 R15, RZ, RZ, RZ ;  /* 0x000000ffff0f7224 */ /* 0x000fca00078e00ff */
[----:B0-----:R-:W0:Y:S02]  /*16a0*/  MUFU.RCP R6, R6 ;  /* 0x0000000600067308 */ /* 0x001e240000001000 */
[----:B0-----:R-:W-:-:S06]  /*16b0*/  VIADD R4, R6, 0xffffffe ;  /* 0x0ffffffe06047836 */ /* 0x001fcc0000000000 */
[----:B------:R0:W1:Y:S02]  /*16c0*/  F2I.FTZ.U32.TRUNC.NTZ R5, R4 ;  /* 0x0000000400057305 */ /* 0x000064000021f000 */
[----:B0-----:R-:W-:Y:S02]  /*16d0*/  HFMA2 R4, -RZ, RZ, 0, 0 ;  /* 0x00000000ff047431 */ /* 0x001fe400000001ff */
[----:B-1----:R-:W-:-:S04]  /*16e0*/  IMAD.MOV R7, RZ, RZ, -R5 ;  /* 0x000000ffff077224 */ /* 0x002fc800078e0a05 */
[----:B------:R-:W-:-:S04]  /*16f0*/  IMAD R7, R7, UR11, RZ ;  /* 0x0000000b07077c24 */ /* 0x000fc8000f8e02ff */
[----:B------:R-:W-:Y:S02]  /*1700*/  IMAD.HI.U32 R5, R5, R7, R4 ;  /* 0x0000000705057227 */ /* 0x000fe400078e0004 */
[----:B------:R-:W0:Y:S02]  /*1710*/  LDC R4, c[0x0][0x370] ;  /* 0x0000dc00ff047b82 */ /* 0x000e240000000800 */
[----:B------:R-:W-:Y:S02]  /*1720*/  IMAD.U32 R7, RZ, RZ, UR4 ;  /* 0x00000004ff077e24 */ /* 0x000fe4000f8e00ff */
[----:B------:R-:W-:-:S04]  /*1730*/  IMAD.HI.U32 R5, R5, UR4, RZ ;  /* 0x0000000405057c27 */ /* 0x000fc8000f8e00ff */
[----:B------:R-:W-:-:S04]  /*1740*/  IMAD.MOV R6, RZ, RZ, -R5 ;  /* 0x000000ffff067224 */ /* 0x000fc800078e0a05 */
[----:B------:R-:W-:-:S05]  /*1750*/  IMAD R6, R6, UR11, R7 ;  /* 0x0000000b06067c24 */ /* 0x000fca000f8e0207 */
[----:B------:R-:W-:-:S13]  /*1760*/  ISETP.GE.U32.AND P0, PT, R6, UR11, PT ;  /* 0x0000000b06007c0c */ /* 0x000fda000bf06070 */
[----:B------:R-:W-:Y:S01]  /*1770*/  @P0 VIADD R6, R6, -UR11 ;  /* 0x8000000b06060c36 */ /* 0x000fe20008000000 */
[----:B------:R-:W-:Y:S02]  /*1780*/  @P0 IADD3 R5, PT, PT, R5, 0x1, RZ ;  /* 0x0000000105050810 */ /* 0x000fe40007ffe0ff */
[----:B------:R-:W-:Y:S02]  /*1790*/  ISETP.NE.AND P0, PT, R2, R21, PT ;  /* 0x000000150200720c */ /* 0x000fe40003f05270 */
[----:B------:R-:W-:Y:S02]  /*17a0*/  ISETP.GE.U32.AND P1, PT, R6, UR11, PT ;  /* 0x0000000b06007c0c */ /* 0x000fe4000bf26070 */
[----:B0-----:R-:W-:-:S11]  /*17b0*/  ISETP.EQ.OR P0, PT, R4, 0x1, P0 ;  /* 0x000000010400780c */ /* 0x001fd60000702670 */
[----:B------:R-:W-:Y:S01]  /*17c0*/  @P1 VIADD R5, R5, 0x1 ;  /* 0x0000000105051836 */ /* 0x000fe20000000000 */
[----:B------:R-:W-:-:S04]  /*17d0*/  @!P2 LOP3.LUT R5, RZ, UR11, RZ, 0x33, !PT ;  /* 0x0000000bff05ac12 */ /* 0x000fc8000f8e33ff */
[C---:B------:R-:W-:Y:S01]  /*17e0*/  ISETP.GE.U32.AND P1, PT, R5.reuse, 0x3, PT ;  /* 0x000000030500780c */ /* 0x040fe20003f26070 */
[----:B------:R-:W-:-:S05]  /*17f0*/  VIADD R6, R5, 0x1 ;  /* 0x0000000105067836 */ /* 0x000fca0000000000 */
[----:B------:R-:W-:-:S04]  /*1800*/  LOP3.LUT R14, R6, 0x3, RZ, 0xc0, !PT ;  /* 0x00000003060e7812 */ /* 0x000fc800078ec0ff */
[----:B------:R-:W-:-:S03]  /*1810*/  ISETP.NE.AND P2, PT, R14, RZ, PT ;  /* 0x000000ff0e00720c */ /* 0x000fc60003f45270 */
[----:B------:R-:W-:Y:S10]  /*1820*/  @!P1 BRA `(.L_x_38) ;  /* 0x0000000000909947 */ /* 0x000ff40003800000 */
[----:B------:R-:W0:Y:S01]  /*1830*/  LDC.64 R4, c[0x0][0x3b8] ;  /* 0x0000ee00ff047b82 */ /* 0x000e220000000a00 */
[----:B------:R-:W-:Y:S01]  /*1840*/  IMAD R7, R0, 0xc, RZ ;  /* 0x0000000c00077824 */ /* 0x000fe200078e02ff */
[----:B------:R-:W-:Y:S01]  /*1850*/  LOP3.LUT R6, R6, 0xfffffffc, RZ, 0xc0, !PT ;  /* 0xfffffffc06067812 */ /* 0x000fe200078ec0ff */
[----:B------:R-:W-:Y:S01]  /*1860*/  IMAD R23, R2, 0x4, R17 ;  /* 0x0000000402177824 */ /* 0x000fe200078e0211 */
[----:B------:R-:W-:Y:S01]  /*1870*/  IADD3 R21, PT, PT, R19, R2, RZ ;  /* 0x0000000213157210 */ /* 0x000fe20007ffe0ff */
[C---:B------:R-:W-:Y:S01]  /*1880*/  IMAD R25, R7.reuse, UR11, R16 ;  /* 0x0000000b07197c24 */ /* 0x040fe2000f8e0210 */
[----:B------:R-:W-:Y:S01]  /*1890*/  MOV R15, RZ ;  /* 0x000000ff000f7202 */ /* 0x000fe20000000f00 */
[C---:B------:R-:W-:Y:S02]  /*18a0*/  VIADD R27, R7.reuse, 0x2 ;  /* 0x00000002071b7836 */ /* 0x040fe40000000000 */
[----:B------:R-:W-:Y:S02]  /*18b0*/  VIADD R7, R7, 0x3 ;  /* 0x0000000307077836 */ /* 0x000fe40000000000 */
[----:B------:R-:W-:-:S02]  /*18c0*/  IMAD.MOV R18, RZ, RZ, -R6 ;  /* 0x000000ffff127224 */ /* 0x000fc400078e0a06 */
[--C-:B------:R-:W-:Y:S02]  /*18d0*/  IMAD.IADD R25, R25, 0x1, R2.reuse ;  /* 0x0000000119197824 */ /* 0x100fe400078e0202 */
[--C-:B------:R-:W-:Y:S02]  /*18e0*/  IMAD R27, R27, UR11, R2.reuse ;  /* 0x0000000b1b1b7c24 */ /* 0x100fe4000f8e0202 */
[----:B------:R-:W-:-:S07]  /*18f0*/  IMAD R29, R7, UR11, R2 ;  /* 0x0000000b071d7c24 */ /* 0x000fce000f8e0202 */
.L_x_39:
[C---:B-1----:R-:W-:Y:S01]  /*1900*/  IMAD R22, R16.reuse, 0x4, R23 ;  /* 0x0000000410167824 */ /* 0x042fe200078e0217 */
[----:B------:R-:W-:Y:S01]  /*1910*/  LEA R24, R16, R23, 0x3 ;  /* 0x0000001710187211 */ /* 0x000fe200078e18ff */
[----:B------:R-:W1:Y:S01]  /*1920*/  LDS R20, [R23] ;  /* 0x0000000017147984 */ /* 0x000e620000000800 */
[----:B0-----:R-:W-:-:S03]  /*1930*/  IMAD.WIDE.U32 R12, R21, 0x4, R4 ;  /* 0x00000004150c7825 */ /* 0x001fc600078e0004 */
[----:B------:R-:W0:Y:S01]  /*1940*/  LDS R22, [R22] ;  /* 0x0000000016167984 */ /* 0x000e220000000800 */
[--C-:B------:R-:W-:Y:S01]  /*1950*/  IMAD.WIDE.U32 R6, R25, 0x4, R4.reuse ;  /* 0x0000000419067825 */ /* 0x100fe200078e0004 */
[----:B------:R-:W-:Y:S02]  /*1960*/  LEA R25, R16, R25, 0x2 ;  /* 0x0000001910197211 */ /* 0x000fe400078e10ff */
[----:B------:R-:W2:Y:S01]  /*1970*/  LDS R24, [R24] ;  /* 0x0000000018187984 */ /* 0x000ea20000000800 */
[----:B------:R-:W-:-:S03]  /*1980*/  IMAD.WIDE.U32 R8, R27, 0x4, R4 ;  /* 0x000000041b087825 */ /* 0x000fc600078e0004 */
[----:B------:R3:W4:Y:S01]  /*1990*/  LDS R26, [R23+UR10] ;  /* 0x0000000a171a7984 */ /* 0x0007220008000800 */
[----:B------:R-:W-:-:S04]  /*19a0*/  IMAD.WIDE.U32 R10, R29, 0x4, R4 ;  /* 0x000000041d0a7825 */ /* 0x000fc800078e0004 */
[----:B------:R-:W-:Y:S02]  /*19b0*/  VIADD R18, R18, 0x4 ;  /* 0x0000000412127836 */ /* 0x000fe40000000000 */
[C---:B------:R-:W-:Y:S02]  /*19c0*/  IMAD R15, R16.reuse, 0x4, R15 ;  /* 0x00000004100f7824 */ /* 0x040fe400078e020f */
[----:B------:R-:W-:Y:S01]  /*19d0*/  IMAD R21, R16, 0x4, R21 ;  /* 0x0000000410157824 */ /* 0x000fe200078e0215 */
[----:B------:R-:W-:Y:S01]  /*19e0*/  ISETP.NE.AND P1, PT, R18, RZ, PT ;  /* 0x000000ff1200720c */ /* 0x000fe20003f25270 */
[C---:B------:R-:W-:Y:S02]  /*19f0*/  IMAD R27, R16.reuse, 0x4, R27 ;  /* 0x00000004101b7824 */ /* 0x040fe400078e021b */
[C---:B------:R-:W-:Y:S02]  /*1a00*/  IMAD R29, R16.reuse, 0x4, R29 ;  /* 0x00000004101d7824 */ /* 0x040fe400078e021d */
[----:B---3--:R-:W-:Y:S01]  /*1a10*/  IMAD R23, R16, 0x10, R23 ;  /* 0x0000001010177824 */ /* 0x008fe200078e0217 */
[----:B-1----:R1:W-:Y:S04]  /*1a20*/  STG.E desc[UR12][R12.64], R20 ;  /* 0x000000140c007986 */ /* 0x0023e8000c10190c */
[----:B0-----:R1:W-:Y:S04]  /*1a30*/  STG.E desc[UR12][R6.64], R22 ;  /* 0x0000001606007986 */ /* 0x0013e8000c10190c */
[----:B--2---:R1:W-:Y:S04]  /*1a40*/  STG.E desc[UR12][R8.64], R24 ;  /* 0x0000001808007986 */ /* 0x0043e8000c10190c */
[----:B----4-:R1:W-:Y:S01]  /*1a50*/  STG.E desc[UR12][R10.64], R26 ;  /* 0x0000001a0a007986 */ /* 0x0103e2000c10190c */
[----:B------:R-:W-:Y:S05]  /*1a60*/  @P1 BRA `(.L_x_39) ;  /* 0xfffffffc00a41947 */ /* 0x000fea000383ffff */
.L_x_38:
[----:B------:R-:W-:Y:S05]  /*1a70*/  @!P2 BRA `(.L_x_40) ;  /* 0x000000000034a947 */ /* 0x000fea0003800000 */
[----:B------:R-:W0:Y:S01]  /*1a80*/  LDC.64 R4, c[0x0][0x3b8] ;  /* 0x0000ee00ff047b82 */ /* 0x000e220000000a00 */
[----:B------:R-:W-:Y:S01]  /*1a90*/  IADD3 R2, PT, PT, R2, R15, RZ ;  /* 0x0000000f02027210 */ /* 0x000fe20007ffe0ff */
[----:B------:R-:W-:-:S04]  /*1aa0*/  IMAD.MOV R14, RZ, RZ, -R14 ;  /* 0x000000ffff0e7224 */ /* 0x000fc800078e0a0e */
[----:B------:R-:W-:Y:S02]  /*1ab0*/  IMAD.IADD R19, R19, 0x1, R2 ;  /* 0x0000000113137824 */ /* 0x000fe400078e0202 */
[----:B------:R-:W-:-:S07]  /*1ac0*/  IMAD R17, R2, 0x4, R17 ;  /* 0x0000000402117824 */ /* 0x000fce00078e0211 */
.L_x_41:
        /* <DEDUP_REMOVED lines=8> */
.L_x_40:
[----:B------:R-:W-:Y:S05]  /*1b50*/  @P0 EXIT ;  /* 0x000000000000094d */ /* 0x000fea0003800000 */
[----:B------:R-:W0:Y:S01]  /*1b60*/  LDS R3, [R3+0x2c] ;  /* 0x00002c0003037984 */ /* 0x000e220000000800 */
[----:B------:R-:W3:Y:S02]  /*1b70*/  LDC.64 R4, c[0x0][0x3c0] ;  /* 0x0000f000ff047b82 */ /* 0x000ee40000000a00 */
[----:B---3--:R-:W-:-:S05]  /*1b80*/  IMAD.WIDE.U32 R4, R0, 0x4, R4 ;  /* 0x0000000400047825 */ /* 0x008fca00078e0004 */
[----:B0-----:R-:W-:Y:S01]  /*1b90*/  STG.E desc[UR12][R4.64], R3 ;  /* 0x0000000304007986 */ /* 0x001fe2000c10190c */
[----:B------:R-:W-:Y:S05]  /*1ba0*/  EXIT ;  /* 0x000000000000794d */ /* 0x000fea0003800000 */
.L_x_42:
        /* <DEDUP_REMOVED lines=13> */
.L_x_107:


//--------------------- .text._ZN11circles_gpu10draw_blockEPfS0_S0_P10CircleInfoPj4dim3iii --------------------------
	.section	.text._ZN11circles_gpu10draw_blockEPfS0_S0_P10CircleInfoPj4dim3iii,"ax",@progbits
	.align	128
        .global         _ZN11circles_gpu10draw_blockEPfS0_S0_P10CircleInfoPj4dim3iii
        .type           _ZN11circles_gpu10draw_blockEPfS0_S0_P10CircleInfoPj4dim3iii,@function
        .size           _ZN11circles_gpu10draw_blockEPfS0_S0_P10CircleInfoPj4dim3iii,(.L_x_108 - _ZN11circles_gpu10draw_blockEPfS0_S0_P10CircleInfoPj4dim3iii)
        .other          _ZN11circles_gpu10draw_blockEPfS0_S0_P10CircleInfoPj4dim3iii,@"STO_CUDA_ENTRY STV_DEFAULT"
_ZN11circles_gpu10draw_blockEPfS0_S0_P10CircleInfoPj4dim3iii:
.text._ZN11circles_gpu10draw_blockEPfS0_S0_P10CircleInfoPj4dim3iii:
[----:B------:R-:W-:Y:S01]  /*0000*/  LDC R1, c[0x0][0x37c] ;  /* 0x0000df00ff017b82 */ /* 0x000fe20000000800 */
[----:B------:R-:W0:Y:S07]  /*0010*/  S2R R36, SR_CTAID.Y ;  /* 0x0000000000247919 */ /* 0x000e2e0000002600 */
[----:B------:R-:W0:Y:S01]  /*0020*/  S2UR UR16, SR_CTAID.X ;  /* 0x00000000001079c3 */ /* 0x000e220000002500 */
[----:B------:R-:W1:Y:S07]  /*0030*/  LDCU.64 UR14, c[0x0][0x358] ;  /* 0x00006b00ff0e77ac */ /* 0x000e6e0008000a00 */
[----:B------:R-:W0:Y:S08]  /*0040*/  LDC R5, c[0x0][0x370] ;  /* 0x0000dc00ff057b82 */ /* 0x000e300000000800 */
[----:B------:R-:W2:Y:S01]  /*0050*/  LDC.64 R2, c[0x0][0x3a0] ;  /* 0x0000e800ff027b82 */ /* 0x000ea20000000a00 */
[----:B0-----:R-:W-:-:S05]  /*0060*/  IMAD R5, R36, R5, UR16 ;  /* 0x0000001024057e24 */ /* 0x001fca000f8e0205 */
[----:B------:R-:W-:-:S13]  /*0070*/  ISETP.GE.AND P0, PT, R5, 0x1, PT ;  /* 0x000000010500780c */ /* 0x000fda0003f06270 */
[C---:B------:R-:W-:Y:S01]  /*0080*/  @P0 IADD3 R7, PT, PT, R5.reuse, -0x1, RZ ;  /* 0xffffffff05070810 */ /* 0x040fe20007ffe0ff */
[----:B--2---:R-:W-:-:S04]  /*0090*/  IMAD.WIDE R4, R5, 0x4, R2 ;  /* 0x0000000405047825 */ /* 0x004fc800078e0202 */
[----:B------:R-:W-:Y:S02]  /*00a0*/  @P0 IMAD.WIDE.U32 R2, R7, 0x4, R2 ;  /* 0x0000000407020825 */ /* 0x000fe400078e0002 */
[----:B-1----:R0:W2:Y:S04]  /*00b0*/  LDG.E R4, desc[UR14][R4.64] ;  /* 0x0000000e04047981 */ /* 0x0020a8000c1e1900 */
[----:B------:R1:W3:Y:S01]  /*00c0*/  @P0 LDG.E R2, desc[UR14][R2.64] ;  /* 0x0000000e02020981 */ /* 0x0002e2000c1e1900 */
[----:B------:R-:W-:Y:S01]  /*00d0*/  UMOV UR4, URZ ;  /* 0x000000ff00047c82 */ /* 0x000fe20008000000 */
[----:B------:R-:W4:Y:S01]  /*00e0*/  LDCU UR6, c[0x0][0x360] ;  /* 0x00006c00ff0677ac */ /* 0x000f220008000800 */
[----:B------:R-:W-:Y:S01]  /*00f0*/  HFMA2 R34, -RZ, RZ, 1.875, 0 ;  /* 0x3f800000ff227431 */ /* 0x000fe200000001ff */
[----:B------:R-:W5:Y:S01]  /*0100*/  S2R R22, SR_TID.X ;  /* 0x0000000000167919 */ /* 0x000f620000002100 */
[----:B------:R-:W-:Y:S01]  /*0110*/  HFMA2 R31, -RZ, RZ, 1.875, 0 ;  /* 0x3f800000ff1f7431 */ /* 0x000fe200000001ff */
[----:B------:R-:W-:Y:S01]  /*0120*/  MOV R32, 0x3f800000 ;  /* 0x3f80000000207802 */ /* 0x000fe20000000f00 */
[----:B------:R-:W-:Y:S01]  /*0130*/  HFMA2 R29, -RZ, RZ, 1.875, 0 ;  /* 0x3f800000ff1d7431 */ /* 0x000fe200000001ff */
[----:B------:R-:W4:Y:S01]  /*0140*/  S2R R21, SR_TID.Y ;  /* 0x0000000000157919 */ /* 0x000f220000002200 */
[----:B------:R-:W-:Y:S01]  /*0150*/  HFMA2 R27, -RZ, RZ, 1.875, 0 ;  /* 0x3f800000ff1b7431 */ /* 0x000fe200000001ff */
[----:B------:R-:W-:Y:S01]  /*0160*/  MOV R30, 0x3f800000 ;  /* 0x3f800000001e7802 */ /* 0x000fe20000000f00 */
        /* <DEDUP_REMOVED lines=14> */
[----:B0-----:R-:W-:Y:S01]  /*0250*/  HFMA2 R5, -RZ, RZ, 1.875, 0 ;  /* 0x3f800000ff057431 */ /* 0x001fe200000001ff */
[----:B------:R-:W-:Y:S01]  /*0260*/  MOV R8, 0x3f800000 ;  /* 0x3f80000000087802 */ /* 0x000fe20000000f00 */
[----:B-1----:R-:W-:Y:S01]  /*0270*/  HFMA2 R3, -RZ, RZ, 1.875, 0 ;  /* 0x3f800000ff037431 */ /* 0x002fe200000001ff */
[----:B------:R-:W-:Y:S01]  /*0280*/  MOV R6, 0x3f800000 ;  /* 0x3f80000000067802 */ /* 0x000fe20000000f00 */
[----:B------:R-:W-:Y:S01]  /*0290*/  HFMA2 R0, -RZ, RZ, 1.875, 0 ;  /* 0x3f800000ff007431 */ /* 0x000fe200000001ff */
[----:B-----5:R-:W-:Y:S01]  /*02a0*/  LEA R23, R22, R22, 0x1 ;  /* 0x0000001616177211 */ /* 0x020fe200078e08ff */
[C---:B----4-:R-:W-:Y:S01]  /*02b0*/  IMAD R22, R21.reuse, UR6, R22 ;  /* 0x0000000615167c24 */ /* 0x050fe2000f8e0216 */
[----:B------:R-:W-:-:S02]  /*02c0*/  LEA R24, R21, R21, 0x1 ;  /* 0x0000001515187211 */ /* 0x000fc400078e08ff */
[----:B--2---:R-:W-:Y:S02]  /*02d0*/  R2UR UR5, R4 ;  /* 0x00000000040572ca */ /* 0x004fe400000e0000 */
[----:B------:R-:W-:Y:S02]  /*02e0*/  MOV R4, 0x3f800000 ;  /* 0x3f80000000047802 */ /* 0x000fe40000000f00 */
[----:B---3--:R-:W-:Y:S02]  /*02f0*/  @P0 R2UR UR4, R2 ;  /* 0x00000000020402ca */ /* 0x008fe400000e0000 */
[----:B------:R-:W-:-:S11]  /*0300*/  MOV R2, 0x3f800000 ;  /* 0x3f80000000027802 */ /* 0x000fd60000000f00 */
[----:B------:R-:W-:-:S04]  /*0310*/  UIADD3 UR13, UPT, UPT, UR5, -UR4, URZ ;  /* 0x80000004050d7290 */ /* 0x000fc8000fffe0ff */
[----:B------:R-:W-:-:S09]  /*0320*/  UISETP.GE.AND UP0, UPT, UR13, 0x1, UPT ;  /* 0x000000010d00788c */ /* 0x000fd2000bf06270 */
[----:B------:R-:W-:Y:S05]  /*0330*/  BRA.U !UP0, `(.L_x_43) ;  /* 0x0000000908507547 */ /* 0x000fea000b800000 */
[----:B------:R-:W0:Y:S01]  /*0340*/  LDCU UR6, c[0x0][0x3bc] ;  /* 0x00007780ff0677ac */ /* 0x000e220008000800 */
[----:B------:R-:W1:Y:S01]  /*0350*/  LDC.64 R20, c[0x0][0x3a8] ;  /* 0x0000ea00ff147b82 */ /* 0x000e620000000a00 */
[----:B------:R-:W-:Y:S01]  /*0360*/  MOV R34, 0x3f800000 ;  /* 0x3f80000000227802 */ /* 0x000fe20000000f00 */
[----:B0-----:R-:W-:-:S04]  /*0370*/  USHF.R.S32.HI UR5, URZ, 0x1f, UR6 ;  /* 0x0000001fff057899 */ /* 0x001fc80008011406 */
[----:B------:R-:W-:Y:S02]  /*0380*/  USHF.R.U32.HI UR12, URZ, 0x2, UR5 ;  /* 0x00000002ff0c7899 */ /* 0x000fe40008011605 */
[----:B------:R-:W-:Y:S01]  /*0390*/  USHF.R.U64 UR5, UR6, 0x2, UR5 ;  /* 0x0000000206057899 */ /* 0x000fe20008001205 */
[----:B-1----:R-:W-:Y:S01]  /*03a0*/  IMAD R20, R20, UR16, R23 ;  /* 0x0000001014147c24 */ /* 0x002fe2000f8e0217 */
[----:B------:R-:W-:Y:S01]  /*03b0*/  UIMAD.WIDE.U32 UR6, UR12, 0x24924925, URZ ;  /* 0x249249250c0678a5 */ /* 0x000fe2000f8e00ff */
[----:B------:R-:W-:-:S03]  /*03c0*/  IMAD R21, R36, R21, R24 ;  /* 0x0000001524157224 */ /* 0x000fc600078e0218 */
[----:B------:R-:W-:Y:S01]  /*03d0*/  UIMAD.WIDE.U32 UR8, UP0, UR5, 0x49249249, UR6 ;  /* 0x49249249050878a5 */ /* 0x000fe2000f800006 */
[C---:B------:R-:W-:Y:S01]  /*03e0*/  IADD3 R25, PT, PT, R20.reuse, 0x1, RZ ;  /* 0x0000000114197810 */ /* 0x040fe20007ffe0ff */
[----:B------:R-:W-:Y:S01]  /*03f0*/  UIMAD.WIDE.U32 UR6, UR5, 0x24924925, URZ ;  /* 0x24924925050678a5 */ /* 0x000fe2000f8e00ff */
[----:B------:R-:W-:Y:S01]  /*0400*/  IADD3 R33, PT, PT, R20, 0x2, RZ ;  /* 0x0000000214217810 */ /* 0x000fe20007ffe0ff */
[----:B------:R-:W-:Y:S01]  /*0410*/  UIADD3.X UR11, UPT, UPT, URZ, URZ, URZ, UP0, !UPT ;  /* 0x000000ffff0b7290 */ /* 0x000fe200087fe4ff */
[C---:B------:R-:W-:Y:S01]  /*0420*/  IADD3 R35, PT, PT, R21.reuse, 0x1, RZ ;  /* 0x0000000115237810 */ /* 0x040fe20007ffe0ff */
[----:B------:R-:W-:Y:S01]  /*0430*/  UIADD3 URZ, UP0, UPT, UR7, UR8, URZ ;  /* 0x0000000807ff7290 */ /* 0x000fe2000ff1e0ff */
[----:B------:R-:W-:Y:S01]  /*0440*/  IADD3 R37, PT, PT, R21, 0x2, RZ ;  /* 0x0000000215257810 */ /* 0x000fe20007ffe0ff */
[----:B------:R-:W-:Y:S01]  /*0450*/  UMOV UR10, UR9 ;  /* 0x00000009000a7c82 */ /* 0x000fe20008000000 */
[----:B------:R-:W-:Y:S01]  /*0460*/  I2FP.F32.S32 R23, R20 ;  /* 0x0000001400177245 */ /* 0x000fe20000201400 */
[----:B------:R-:W-:Y:S01]  /*0470*/  UIMAD.WIDE.U32.X UR6, UR12, 0x49249249, UR10, UP0 ;  /* 0x492492490c0678a5 */ /* 0x000fe200080e040a */
[----:B------:R-:W-:Y:S01]  /*0480*/  I2FP.F32.S32 R24, R21 ;  /* 0x0000001500187245 */ /* 0x000fe20000201400 */
[----:B------:R-:W-:Y:S01]  /*0490*/  UMOV UR5, URZ ;  /* 0x000000ff00057c82 */ /* 0x000fe20008000000 */
[----:B------:R-:W-:Y:S01]  /*04a0*/  I2FP.F32.S32 R25, R25 ;  /* 0x0000001900197245 */ /* 0x000fe20000201400 */
[----:B------:R-:W-:Y:S01]  /*04b0*/  USHF.R.U64 UR9, UR6, 0x1, UR7 ;  /* 0x0000000106097899 */ /* 0x000fe20008001207 */
[----:B------:R-:W-:-:S02]  /*04c0*/  I2FP.F32.S32 R33, R33 ;  /* 0x0000002100217245 */ /* 0x000fc40000201400 */
[----:B------:R-:W-:Y:S01]  /*04d0*/  I2FP.F32.S32 R35, R35 ;  /* 0x0000002300237245 */ /* 0x000fe20000201400 */
[----:B------:R-:W-:Y:S01]  /*04e0*/  UMOV UR6, UR13 ;  /* 0x0000000d00067c82 */ /* 0x000fe20008000000 */
[----:B------:R-:W-:-:S07]  /*04f0*/  I2FP.F32.S32 R37, R37 ;  /* 0x0000002500257245 */ /* 0x000fce0000201400 */
.L_x_48:
[----:B0-----:R-:W-:Y:S01]  /*0500*/  IADD3 R39, PT, PT, R22, UR5, RZ ;  /* 0x0000000516277c10 */ /* 0x001fe2000fffe0ff */
[----:B------:R-:W-:Y:S03]  /*0510*/  BSSY.RECONVERGENT B0, `(.L_x_44) ;  /* 0x0000019000007945 */ /* 0x000fe60003800200 */
[----:B------:R-:W-:-:S04]  /*0520*/  ISETP.GE.AND P0, PT, R39, UR13, PT ;  /* 0x0000000d27007c0c */ /* 0x000fc8000bf06270 */
[----:B------:R-:W-:-:S13]  /*0530*/  ISETP.GE.OR P0, PT, R22, UR9, P0 ;  /* 0x0000000916007c0c */ /* 0x000fda0008706670 */
[----:B------:R-:W-:Y:S05]  /*0540*/  @P0 BRA `(.L_x_45) ;  /* 0x0000000000540947 */ /* 0x000fea0003800000 */
[----:B------:R-:W0:Y:S01]  /*0550*/  S2R R41, SR_CgaCtaId ;  /* 0x0000000000297919 */ /* 0x000e220000008800 */
[----:B------:R-:W1:Y:S01]  /*0560*/  LDC.64 R20, c[0x0][0x398] ;  /* 0x0000e600ff147b82 */ /* 0x000e620000000a00 */
[----:B------:R-:W-:Y:S02]  /*0570*/  IADD3 R39, PT, PT, R39, UR4, RZ ;  /* 0x0000000427277c10 */ /* 0x000fe4000fffe0ff */
[----:B------:R-:W-:-:S03]  /*0580*/  MOV R40, 0x400 ;  /* 0x0000040000287802 */ /* 0x000fc60000000f00 */
[----:B-1----:R-:W-:-:S05]  /*0590*/  IMAD.WIDE.U32 R20, R39, 0x1c, R20 ;  /* 0x0000001c27147825 */ /* 0x002fca00078e0014 */
[----:B------:R-:W2:Y:S01]  /*05a0*/  LDG.E R38, desc[UR14][R20.64] ;  /* 0x0000000e14267981 */ /* 0x000ea2000c1e1900 */
[----:B0-----:R-:W-:-:S03]  /*05b0*/  LEA R41, R41, R40, 0x18 ;  /* 0x0000002829297211 */ /* 0x001fc600078ec0ff */
[----:B------:R-:W3:Y:S02]  /*05c0*/  LDG.E R39, desc[UR14][R20.64+0x4] ;  /* 0x0000040e14277981 */ /* 0x000ee4000c1e1900 */
[----:B------:R-:W-:Y:S02]  /*05d0*/  IMAD R45, R22, 0x1c, R41 ;  /* 0x0000001c162d7824 */ /* 0x000fe400078e0229 */
[----:B------:R-:W4:Y:S04]  /*05e0*/  LDG.E R40, desc[UR14][R20.64+0x8] ;  /* 0x0000080e14287981 */ /* 0x000f28000c1e1900 */
[----:B------:R-:W5:Y:S04]  /*05f0*/  LDG.E R41, desc[UR14][R20.64+0xc] ;  /* 0x00000c0e14297981 */ /* 0x000f68000c1e1900 */
[----:B------:R-:W5:Y:S04]  /*0600*/  LDG.E R42, desc[UR14][R20.64+0x10] ;  /* 0x0000100e142a7981 */ /* 0x000f68000c1e1900 */
[----:B------:R-:W5:Y:S04]  /*0610*/  LDG.E R43, desc[UR14][R20.64+0x14] ;  /* 0x0000140e142b7981 */ /* 0x000f68000c1e1900 */
[----:B------:R-:W5:Y:S04]  /*0620*/  LDG.E R44, desc[UR14][R20.64+0x18] ;  /* 0x0000180e142c7981 */ /* 0x000f68000c1e1900 */
[----:B--2---:R0:W-:Y:S04]  /*0630*/  STS [R45], R38 ;  /* 0x000000262d007388 */ /* 0x0041e80000000800 */
[----:B---3--:R0:W-:Y:S04]  /*0640*/  STS [R45+0x4], R39 ;  /* 0x000004272d007388 */ /* 0x0081e80000000800 */
[----:B----4-:R0:W-:Y:S04]  /*0650*/  STS [R45+0x8], R40 ;  /* 0x000008282d007388 */ /* 0x0101e80000000800 */
[----:B-----5:R0:W-:Y:S04]  /*0660*/  STS [R45+0xc], R41 ;  /* 0x00000c292d007388 */ /* 0x0201e80000000800 */
[----:B------:R0:W-:Y:S04]  /*0670*/  STS [R45+0x10], R42 ;  /* 0x0000102a2d007388 */ /* 0x0001e80000000800 */
[----:B------:R0:W-:Y:S04]  /*0680*/  STS [R45+0x14], R43 ;  /* 0x0000142b2d007388 */ /* 0x0001e80000000800 */
[----:B------:R0:W-:Y:S02]  /*0690*/  STS [R45+0x18], R44 ;  /* 0x0000182c2d007388 */ /* 0x0001e40000000800 */
.L_x_45:
[----:B------:R-:W-:Y:S05]  /*06a0*/  BSYNC.RECONVERGENT B0 ;  /* 0x0000000000007941 */ /* 0x000fea0003800200 */
.L_x_44:
[----:B------:R-:W-:Y:S01]  /*06b0*/  MOV R20, UR5 ;  /* 0x0000000500147c02 */ /* 0x000fe20008000f00 */
[----:B------:R-:W-:Y:S03]  /*06c0*/  BAR.SYNC.DEFER_BLOCKING 0x0 ;  /* 0x0000000000007b1d */ /* 0x000fe60000010000 */
[----:B------:R-:W-:Y:S02]  /*06d0*/  IADD3 R21, PT, PT, RZ, -R20, RZ ;  /* 0x80000014ff157210 */ /* 0x000fe40007ffe0ff */
[----:B------:R-:W-:-:S04]  /*06e0*/  MOV R20, UR9 ;  /* 0x0000000900147c02 */ /* 0x000fc80008000f00 */
[----:B------:R-:W-:-:S04]  /*06f0*/  VIADDMNMX R20, R21, UR13, R20, PT ;  /* 0x0000000d15147c46 */ /* 0x000fc8000b800114 */
[----:B------:R-:W-:-:S13]  /*0700*/  ISETP.GE.AND P0, PT, R20, 0x1, PT ;  /* 0x000000011400780c */ /* 0x000fda0003f06270 */
[----:B------:R-:W-:Y:S05]  /*0710*/  @!P0 BRA `(.L_x_46) ;  /* 0x0000000400488947 */ /* 0x000fea0003800000 */
[----:B------:R-:W1:Y:S01]  /*0720*/  S2UR UR8, SR_CgaCtaId ;  /* 0x00000000000879c3 */ /* 0x000e620000008800 */
[----:B------:R-:W-:Y:S01]  /*0730*/  UISETP.LT.AND UP0, UPT, UR6, UR9, UPT ;  /* 0x000000090600728c */ /* 0x000fe2000bf01270 */
[----:B------:R-:W-:Y:S02]  /*0740*/  UMOV UR7, 0x400 ;  /* 0x0000040000077882 */ /* 0x000fe40000000000 */
[----:B-1----:R-:W-:Y:S02]  /*0750*/  ULEA UR8, UR8, UR7, 0x18 ;  /* 0x0000000708087291 */ /* 0x002fe4000f8ec0ff */
[----:B------:R-:W-:Y:S02]  /*0760*/  USEL UR7, UR6, UR9, UP0 ;  /* 0x0000000906077287 */ /* 0x000fe40008000000 */
[----:B------:R-:W-:Y:S02]  /*0770*/  UIADD3 UR8, UPT, UPT, UR8, 0xc, URZ ;  /* 0x0000000c08087890 */ /* 0x000fe4000fffe0ff */
[----:B------:R-:W-:-:S12]  /*0780*/  UIADD3 UR7, UPT, UPT, -UR7, URZ, URZ ;  /* 0x000000ff07077290 */ /* 0x000fd8000fffe1ff */
.L_x_47:
[----:B0-----:R-:W0:Y:S01]  /*0790*/  LDS R38, [UR8+0xc] ;  /* 0x00000c08ff267984 */ /* 0x001e220008000800 */
[----:B------:R-:W-:-:S03]  /*07a0*/  UIADD3 UR7, UPT, UPT, UR7, 0x1, URZ ;  /* 0x0000000107077890 */ /* 0x000fc6000fffe0ff */
[----:B------:R-:W1:Y:S01]  /*07b0*/  LDS R21, [UR8] ;  /* 0x00000008ff157984 */ /* 0x000e620008000800 */
[----:B------:R-:W-:-:S03]  /*07c0*/  UISETP.NE.AND UP0, UPT, UR7, URZ, UPT ;  /* 0x000000ff0700728c */ /* 0x000fc6000bf05270 */
[----:B------:R-:W2:Y:S04]  /*07d0*/  LDS R39, [UR8+0x4] ;  /* 0x00000408ff277984 */ /* 0x000ea80008000800 */
[----:B------:R-:W3:Y:S04]  /*07e0*/  LDS R41, [UR8+0x8] ;  /* 0x00000808ff297984 */ /* 0x000ee80008000800 */
[----:B------:R-:W4:Y:S04]  /*07f0*/  LDS R20, [UR8+-0x8] ;  /* 0xfffff808ff147984 */ /* 0x000f280008000800 */
[----:B------:R-:W5:Y:S01]  /*0800*/  LDS R44, [UR8+-0xc] ;  /* 0xfffff408ff2c7984 */ /* 0x000f620008000800 */
[----:B0-----:R-:W-:Y:S01]  /*0810*/  FADD R40, -R38, 1 ;  /* 0x3f80000026287421 */ /* 0x001fe20000000100 */
[----:B-1----:R-:W-:-:S04]  /*0820*/  FMUL R21, R21, R38 ;  /* 0x0000002615157220 */ /* 0x002fc80000400000 */
[----:B------:R-:W-:Y:S02]  /*0830*/  R2UR UR10, R40 ;  /* 0x00000000280a72ca */ /* 0x000fe400000e0000 */
[----:B------:R-:W0:Y:S01]  /*0840*/  LDS R40, [UR8+-0x4] ;  /* 0xfffffc08ff287984 */ /* 0x000e220008000800 */
[-C--:B--2---:R-:W-:Y:S01]  /*0850*/  FMUL R39, R39, R38.reuse ;  /* 0x0000002627277220 */ /* 0x084fe20000400000 */
[----:B------:R-:W-:Y:S01]  /*0860*/  UIADD3 UR8, UPT, UPT, UR8, 0x1c, URZ ;  /* 0x0000001c08087890 */ /* 0x000fe2000fffe0ff */
[----:B---3--:R-:W-:Y:S01]  /*0870*/  FMUL R41, R41, R38 ;  /* 0x0000002629297220 */ /* 0x008fe20000400000 */
[----:B----4-:R-:W-:Y:S01]  /*0880*/  FADD R43, R24, -R20 ;  /* 0x80000014182b7221 */ /* 0x010fe20000000000 */
[----:B-----5:R-:W-:-:S03]  /*0890*/  FADD R38, R23, -R44 ;  /* 0x8000002c17267221 */ /* 0x020fc60000000000 */
[----:B------:R-:W-:Y:S01]  /*08a0*/  FMUL R43, R43, R43 ;  /* 0x0000002b2b2b7220 */ /* 0x000fe20000400000 */
[--C-:B------:R-:W-:Y:S01]  /*08b0*/  FADD R42, R25, -R44.reuse ;  /* 0x8000002c192a7221 */ /* 0x100fe20000000000 */
[----:B------:R-:W-:Y:S01]  /*08c0*/  FADD R44, R33, -R44 ;  /* 0x8000002c212c7221 */ /* 0x000fe20000000000 */
[----:B------:R-:W-:Y:S02]  /*08d0*/  FMUL R38, R38, R38 ;  /* 0x0000002626267220 */ /* 0x000fe40000400000 */
[----:B------:R-:W-:Y:S01]  /*08e0*/  FMUL R42, R42, R42 ;  /* 0x0000002a2a2a7220 */ /* 0x000fe20000400000 */
[----:B------:R-:W-:Y:S01]  /*08f0*/  FMUL R44, R44, R44 ;  /* 0x0000002c2c2c7220 */ /* 0x000fe20000400000 */
[----:B------:R-:W-:Y:S01]  /*0900*/  FADD R45, R43, R38 ;  /* 0x000000262b2d7221 */ /* 0x000fe20000000000 */
[----:B0-----:R-:W-:Y:S01]  /*0910*/  FMUL R40, R40, R40 ;  /* 0x0000002828287220 */ /* 0x001fe20000400000 */
[----:B------:R-:W-:Y:S04]  /*0920*/  BAR.SYNC.DEFER_BLOCKING 0x0 ;  /* 0x0000000000007b1d */ /* 0x000fe80000010000 */
[----:B------:R-:W-:Y:S01]  /*0930*/  FSETP.GEU.AND P6, PT, R45, R40, PT ;  /* 0x000000282d00720b */ /* 0x000fe20003fce000 */
[C---:B------:R-:W-:Y:S01]  /*0940*/  FADD R45, R43.reuse, R42 ;  /* 0x0000002a2b2d7221 */ /* 0x040fe20000000000 */
[----:B------:R-:W-:-:S04]  /*0950*/  FADD R43, R43, R44 ;  /* 0x0000002c2b2b7221 */ /* 0x000fc80000000000 */
[-C--:B------:R-:W-:Y:S01]  /*0960*/  FSETP.GEU.AND P0, PT, R45, R40.reuse, PT ;  /* 0x000000282d00720b */ /* 0x080fe20003f0e000 */
[--C-:B------:R-:W-:Y:S01]  /*0970*/  FADD R45, R37, -R20.reuse ;  /* 0x80000014252d7221 */ /* 0x100fe20000000000 */
[-C--:B------:R-:W-:Y:S01]  /*0980*/  FSETP.GEU.AND P1, PT, R43, R40.reuse, PT ;  /* 0x000000282b00720b */ /* 0x080fe20003f2e000 */
[----:B------:R-:W-:Y:S02]  /*0990*/  FADD R43, R35, -R20 ;  /* 0x80000014232b7221 */ /* 0x000fe40000000000 */
[----:B------:R-:W-:Y:S02]  /*09a0*/  FMUL R45, R45, R45 ;  /* 0x0000002d2d2d7220 */ /* 0x000fe40000400000 */
[----:B------:R-:W-:Y:S01]  /*09b0*/  FMUL R43, R43, R43 ;  /* 0x0000002b2b2b7220 */ /* 0x000fe20000400000 */
[----:B------:R-:W-:Y:S01]  /*09c0*/  @!P6 FFMA R19, R19, UR10, R21 ;  /* 0x0000000a1313ec23 */ /* 0x000fe20008000015 */
[----:B------:R-:W-:Y:S01]  /*09d0*/  @!P6 FFMA R10, R10, UR10, R39 ;  /* 0x0000000a0a0aec23 */ /* 0x000fe20008000027 */
[----:B------:R-:W-:Y:S01]  /*09e0*/  @!P6 FFMA R0, R0, UR10, R41 ;  /* 0x0000000a0000ec23 */ /* 0x000fe20008000029 */
[C---:B------:R-:W-:Y:S01]  /*09f0*/  FADD R20, R38.reuse, R43 ;  /* 0x0000002b26147221 */ /* 0x040fe20000000000 */
[----:B------:R-:W-:Y:S01]  /*0a00*/  FADD R38, R38, R45 ;  /* 0x0000002d26267221 */ /* 0x000fe20000000000 */
[----:B------:R-:W-:Y:S01]  /*0a10*/  @!P0 FFMA R26, R26, UR10, R21 ;  /* 0x0000000a1a1a8c23 */ /* 0x000fe20008000015 */
[----:B------:R-:W-:Y:S01]  /*0a20*/  @!P0 FFMA R11, R11, UR10, R39 ;  /* 0x0000000a0b0b8c23 */ /* 0x000fe20008000027 */
[----:B------:R-:W-:Y:S01]  /*0a30*/  @!P0 FFMA R2, R2, UR10, R41 ;  /* 0x0000000a02028c23 */ /* 0x000fe20008000029 */
[-C--:B------:R-:W-:Y:S01]  /*0a40*/  FSETP.GEU.AND P2, PT, R20, R40.reuse, PT ;  /* 0x000000281400720b */ /* 0x080fe20003f4e000 */
[--C-:B------:R-:W-:Y:S01]  /*0a50*/  FADD R20, R42, R43.reuse ;  /* 0x0000002b2a147221 */ /* 0x100fe20000000000 */
[----:B------:R-:W-:Y:S01]  /*0a60*/  FADD R43, R44, R43 ;  /* 0x0000002b2c2b7221 */ /* 0x000fe20000000000 */
[-C--:B------:R-:W-:Y:S01]  /*0a70*/  FSETP.GEU.AND P3, PT, R38, R40.reuse, PT ;  /* 0x000000282600720b */ /* 0x080fe20003f6e000 */
[----:B------:R-:W-:Y:S01]  /*0a80*/  @!P1 FFMA R27, R27, UR10, R21 ;  /* 0x0000000a1b1b9c23 */ /* 0x000fe20008000015 */
[----:B------:R-:W-:Y:S01]  /*0a90*/  @!P1 FFMA R12, R12, UR10, R39 ;  /* 0x0000000a0c0c9c23 */ /* 0x000fe20008000027 */
[-C--:B------:R-:W-:Y:S01]  /*0aa0*/  FSETP.GEU.AND P4, PT, R20, R40.reuse, PT ;  /* 0x000000281400720b */ /* 0x080fe20003f8e000 */
[----:B------:R-:W-:Y:S01]  /*0ab0*/  @!P1 FFMA R3, R3, UR10, R41 ;  /* 0x0000000a03039c23 */ /* 0x000fe20008000029 */
[----:B------:R-:W-:Y:S01]  /*0ac0*/  FSETP.GEU.AND P5, PT, R43, R40, PT ;  /* 0x000000282b00720b */ /* 0x000fe20003fae000 */
[--C-:B------:R-:W-:Y:S01]  /*0ad0*/  FADD R43, R42, R45.reuse ;  /* 0x0000002d2a2b7221 */ /* 0x100fe20000000000 */
[----:B------:R-:W-:-:S03]  /*0ae0*/  FADD R45, R44, R45 ;  /* 0x0000002d2c2d7221 */ /* 0x000fc60000000000 */
[----:B------:R-:W-:Y:S01]  /*0af0*/  @!P2 FFMA R28, R28, UR10, R21 ;  /* 0x0000000a1c1cac23 */ /* 0x000fe20008000015 */
[-C--:B------:R-:W-:Y:S01]  /*0b00*/  FSETP.GEU.AND P6, PT, R43, R40.reuse, PT ;  /* 0x000000282b00720b */ /* 0x080fe20003fce000 */
[----:B------:R-:W-:Y:S01]  /*0b10*/  @!P2 FFMA R13, R13, UR10, R39 ;  /* 0x0000000a0d0dac23 */ /* 0x000fe20008000027 */
[----:B------:R-:W-:Y:S01]  /*0b20*/  FSETP.GEU.AND P0, PT, R45, R40, PT ;  /* 0x000000282d00720b */ /* 0x000fe20003f0e000 */
[----:B------:R-:W-:Y:S01]  /*0b30*/  @!P3 FFMA R31, R31, UR10, R21 ;  /* 0x0000000a1f1fbc23 */ /* 0x000fe20008000015 */
[----:B------:R-:W-:Y:S01]  /*0b40*/  @!P3 FFMA R16, R16, UR10, R39 ;  /* 0x0000000a1010bc23 */ /* 0x000fe20008000027 */
[----:B------:R-:W-:Y:S01]  /*0b50*/  @!P4 FFMA R29, R29, UR10, R21 ;  /* 0x0000000a1d1dcc23 */ /* 0x000fe20008000015 */
[----:B------:R-:W-:Y:S01]  /*0b60*/  @!P4 FFMA R14, R14, UR10, R39 ;  /* 0x0000000a0e0ecc23 */ /* 0x000fe20008000027 */
[----:B------:R-:W-:Y:S01]  /*0b70*/  @!P5 FFMA R30, R30, UR10, R21 ;  /* 0x0000000a1e1edc23 */ /* 0x000fe20008000015 */
[----:B------:R-:W-:Y:S01]  /*0b80*/  @!P5 FFMA R15, R15, UR10, R39 ;  /* 0x0000000a0f0fdc23 */ /* 0x000fe20008000027 */
[--C-:B------:R-:W-:Y:S01]  /*0b90*/  @!P2 FFMA R4, R4, UR10, R41.reuse ;  /* 0x0000000a0404ac23 */ /* 0x100fe20008000029 */
[--C-:B------:R-:W-:Y:S01]  /*0ba0*/  @!P3 FFMA R7, R7, UR10, R41.reuse ;  /* 0x0000000a0707bc23 */ /* 0x100fe20008000029 */
[--C-:B------:R-:W-:Y:S01]  /*0bb0*/  @!P4 FFMA R5, R5, UR10, R41.reuse ;  /* 0x0000000a0505cc23 */ /* 0x100fe20008000029 */
[----:B------:R-:W-:Y:S01]  /*0bc0*/  @!P5 FFMA R6, R6, UR10, R41 ;  /* 0x0000000a0606dc23 */ /* 0x000fe20008000029 */
[----:B------:R-:W-:Y:S01]  /*0bd0*/  @!P6 FFMA R32, R32, UR10, R21 ;  /* 0x0000000a2020ec23 */ /* 0x000fe20008000015 */
[----:B------:R-:W-:Y:S01]  /*0be0*/  @!P6 FFMA R17, R17, UR10, R39 ;  /* 0x0000000a1111ec23 */ /* 0x000fe20008000027 */
[----:B------:R-:W-:Y:S01]  /*0bf0*/  @!P0 FFMA R34, R34, UR10, R21 ;  /* 0x0000000a22228c23 */ /* 0x000fe20008000015 */
[----:B------:R-:W-:Y:S01]  /*0c00*/  @!P0 FFMA R18, R18, UR10, R39 ;  /* 0x0000000a12128c23 */ /* 0x000fe20008000027 */
[--C-:B------:R-:W-:Y:S01]  /*0c10*/  @!P6 FFMA R8, R8, UR10, R41.reuse ;  /* 0x0000000a0808ec23 */ /* 0x100fe20008000029 */
[----:B------:R-:W-:Y:S01]  /*0c20*/  @!P0 FFMA R9, R9, UR10, R41 ;  /* 0x0000000a09098c23 */ /* 0x000fe20008000029 */
[----:B------:R-:W-:Y:S06]  /*0c30*/  BRA.U UP0, `(.L_x_47) ;  /* 0xfffffff900d47547 */ /* 0x000fec000b83ffff */
.L_x_46:
[----:B------:R-:W-:Y:S02]  /*0c40*/  UIADD3 UR5, UPT, UPT, UR5, UR9, URZ ;  /* 0x0000000905057290 */ /* 0x000fe4000fffe0ff */
[----:B------:R-:W-:Y:S02]  /*0c50*/  UIADD3 UR6, UPT, UPT, UR6, -UR9, URZ ;  /* 0x8000000906067290 */ /* 0x000fe4000fffe0ff */
[----:B------:R-:W-:-:S09]  /*0c60*/  UISETP.GE.AND UP0, UPT, UR5, UR13, UPT ;  /* 0x0000000d0500728c */ /* 0x000fd2000bf06270 */
[----:B------:R-:W-:Y:S05]  /*0c70*/  BRA.U !UP0, `(.L_x_48) ;  /* 0xfffffff908207547 */ /* 0x000fea000b83ffff */
.L_x_43:
[----:B------:R-:W1:Y:S01]  /*0c80*/  S2R R23, SR_TID.Y ;  /* 0x0000000000177919 */ /* 0x000e620000002200 */
[----:B------:R-:W2:Y:S01]  /*0c90*/  LDC.64 R20, c[0x0][0x3a8] ;  /* 0x0000ea00ff147b82 */ /* 0x000ea20000000a00 */
[----:B------:R-:W3:Y:S01]  /*0ca0*/  LDCU UR4, c[0x0][0x3b8] ;  /* 0x00007700ff0477ac */ /* 0x000ee20008000800 */
[----:B------:R-:W-:Y:S01]  /*0cb0*/  BSSY.RECONVERGENT B0, `(.L_x_49) ;  /* 0x000001b000007945 */ /* 0x000fe20003800200 */
[----:B------:R-:W4:Y:S05]  /*0cc0*/  S2R R22, SR_TID.X ;  /* 0x0000000000167919 */ /* 0x000f2a0000002100 */
[----:B------:R-:W5:Y:S01]  /*0cd0*/  LDC R33, c[0x0][0x3b4] ;  /* 0x0000ed00ff217b82 */ /* 0x000f620000000800 */
[----:B-1----:R-:W-:-:S05]  /*0ce0*/  LEA R23, R23, R23, 0x1 ;  /* 0x0000001717177211 */ /* 0x002fca00078e08ff */
[----:B--2---:R-:W-:Y:S01]  /*0cf0*/  IMAD R36, R36, R21, R23 ;  /* 0x0000001524247224 */ /* 0x004fe200078e0217 */
[----:B----4-:R-:W-:-:S04]  /*0d00*/  LEA R21, R22, R22, 0x1 ;  /* 0x0000001616157211 */ /* 0x010fc800078e08ff */
[----:B---3--:R-:W-:Y:S01]  /*0d10*/  ISETP.GE.AND P1, PT, R36, UR4, PT ;  /* 0x0000000424007c0c */ /* 0x008fe2000bf26270 */
[----:B0-----:R-:W-:Y:S01]  /*0d20*/  IMAD R38, R20, UR16, R21 ;  /* 0x0000001014267c24 */ /* 0x001fe2000f8e0215 */
[C---:B------:R-:W-:Y:S02]  /*0d30*/  IADD3 R20, PT, PT, R36.reuse, 0x1, RZ ;  /* 0x0000000124147810 */ /* 0x040fe40007ffe0ff */
[----:B------:R-:W-:Y:S02]  /*0d40*/  IADD3 R21, PT, PT, R36, 0x2, RZ ;  /* 0x0000000224157810 */ /* 0x000fe40007ffe0ff */
[----:B-----5:R-:W-:Y:S02]  /*0d50*/  ISETP.LT.AND P1, PT, R38, R33, !P1 ;  /* 0x000000212600720c */ /* 0x020fe40004f21270 */
[----:B------:R-:W-:Y:S02]  /*0d60*/  ISETP.GE.AND P3, PT, R20, UR4, PT ;  /* 0x0000000414007c0c */ /* 0x000fe4000bf66270 */
[----:B------:R-:W-:-:S02]  /*0d70*/  ISETP.GE.AND P0, PT, R21, UR4, PT ;  /* 0x0000000415007c0c */ /* 0x000fc4000bf06270 */
[----:B------:R-:W-:Y:S02]  /*0d80*/  ISETP.GE.AND P2, PT, R36, UR4, PT ;  /* 0x0000000424007c0c */ /* 0x000fe4000bf46270 */
[C---:B------:R-:W-:Y:S02]  /*0d90*/  IADD3 R40, PT, PT, R38.reuse, 0x1, RZ ;  /* 0x0000000126287810 */ /* 0x040fe40007ffe0ff */
[----:B------:R-:W-:-:S03]  /*0da0*/  IADD3 R42, PT, PT, R38, 0x2, RZ ;  /* 0x00000002262a7810 */ /* 0x000fc60007ffe0ff */
[----:B------:R-:W-:Y:S06]  /*0db0*/  @!P1 BRA `(.L_x_50) ;  /* 0x0000000000289947 */ /* 0x000fec0003800000 */
[----:B------:R-:W0:Y:S01]  /*0dc0*/  LDC.64 R20, c[0x0][0x380] ;  /* 0x0000e000ff147b82 */ /* 0x000e220000000a00 */
[----:B------:R-:W-:-:S07]  /*0dd0*/  IMAD R35, R36, R33, R38 ;  /* 0x0000002124237224 */ /* 0x000fce00078e0226 */
[----:B------:R-:W1:Y:S08]  /*0de0*/  LDC.64 R24, c[0x0][0x388] ;  /* 0x0000e200ff187b82 */ /* 0x000e700000000a00 */
[----:B------:R-:W2:Y:S01]  /*0df0*/  LDC.64 R22, c[0x0][0x390] ;  /* 0x0000e400ff167b82 */ /* 0x000ea20000000a00 */
[----:B0-----:R-:W-:-:S05]  /*0e00*/  IMAD.WIDE R20, R35, 0x4, R20 ;  /* 0x0000000423147825 */ /* 0x001fca00078e0214 */
[----:B------:R0:W-:Y:S01]  /*0e10*/  STG.E desc[UR14][R20.64], R19 ;  /* 0x0000001314007986 */ /* 0x0001e2000c10190e */
[----:B-1----:R-:W-:-:S05]  /*0e20*/  IMAD.WIDE R24, R35, 0x4, R24 ;  /* 0x0000000423187825 */ /* 0x002fca00078e0218 */
[----:B------:R0:W-:Y:S01]  /*0e30*/  STG.E desc[UR14][R24.64], R10 ;  /* 0x0000000a18007986 */ /* 0x0001e2000c10190e */
[----:B--2---:R-:W-:-:S05]  /*0e40*/  IMAD.WIDE R22, R35, 0x4, R22 ;  /* 0x0000000423167825 */ /* 0x004fca00078e0216 */
[----:B------:R0:W-:Y:S02]  /*0e50*/  STG.E desc[UR14][R22.64], R0 ;  /* 0x0000000016007986 */ /* 0x0001e4000c10190e */
.L_x_50:
[----:B------:R-:W-:Y:S05]  /*0e60*/  BSYNC.RECONVERGENT B0 ;  /* 0x0000000000007941 */ /* 0x000fea0003800200 */
.L_x_49:
[-C--:B------:R-:W-:Y:S01]  /*0e70*/  ISETP.GE.OR P6, PT, R40, R33.reuse, P2 ;  /* 0x000000212800720c */ /* 0x080fe200017c6670 */
[-C--:B0-----:R-:W-:Y:S01]  /*0e80*/  IMAD R19, R36, R33.reuse, R33 ;  /* 0x0000002124137224 */ /* 0x081fe200078e0221 */
[-C--:B------:R-:W-:Y:S01]  /*0e90*/  ISETP.GE.OR P1, PT, R42, R33.reuse, P2 ;  /* 0x000000212a00720c */ /* 0x080fe20001726670 */
[----:B------:R-:W-:Y:S01]  /*0ea0*/  BSSY.RECONVERGENT B0, `(.L_x_51) ;  /* 0x0000014000007945 */ /* 0x000fe20003800200 */
[-C--:B------:R-:W-:Y:S02]  /*0eb0*/  ISETP.GE.OR P5, PT, R38, R33.reuse, P3 ;  /* 0x000000212600720c */ /* 0x080fe40001fa6670 */
[----:B------:R-:W-:Y:S02]  /*0ec0*/  P2R R0, PR, RZ, 0x2 ;  /* 0x00000002ff007803 */ /* 0x000fe40000000000 */
[-C--:B------:R-:W-:Y:S02]  /*0ed0*/  ISETP.GE.OR P4, PT, R40, R33.reuse, P3 ;  /* 0x000000212800720c */ /* 0x080fe40001f86670 */
[----:B------:R-:W-:-:S02]  /*0ee0*/  ISETP.GE.OR P2, PT, R38, R33, P0 ;  /* 0x000000212600720c */ /* 0x000fc40000746670 */
[-C--:B------:R-:W-:Y:S02]  /*0ef0*/  ISETP.GE.OR P1, PT, R40, R33.reuse, P0 ;  /* 0x000000212800720c */ /* 0x080fe40000726670 */
[CC--:B------:R-:W-:Y:S02]  /*0f00*/  ISETP.GE.OR P3, PT, R42.reuse, R33.reuse, P3 ;  /* 0x000000212a00720c */ /* 0x0c0fe40001f66670 */
[-C--:B------:R-:W-:Y:S02]  /*0f10*/  ISETP.GE.OR P0, PT, R42, R33.reuse, P0 ;  /* 0x000000212a00720c */ /* 0x080fe40000706670 */
[----:B------:R-:W-:Y:S01]  /*0f20*/  IADD3 R35, PT, PT, R19, R33, RZ ;  /* 0x0000002113237210 */ /* 0x000fe20007ffe0ff */
[----:B------:R-:W-:Y:S10]  /*0f30*/  @P6 BRA `(.L_x_52) ;  /* 0x0000000000286947 */ /* 0x000ff40003800000 */
        /* <DEDUP_REMOVED lines=10> */
.L_x_52:
[----:B------:R-:W-:Y:S05]  /*0fe0*/  BSYNC.RECONVERGENT B0 ;  /* 0x0000000000007941 */ /* 0x000fea0003800200 */
.L_x_51:
[----:B------:R-:W-:Y:S01]  /*0ff0*/  ISETP.NE.AND P6, PT, R0, RZ, PT ;  /* 0x000000ff0000720c */ /* 0x000fe20003fc5270 */
[----:B------:R-:W-:-:S12]  /*1000*/  BSSY.RECONVERGENT B0, `(.L_x_53) ;  /* 0x000000c000007945 */ /* 0x000fd80003800200 */
[----:B------:R-:W-:Y:S05]  /*1010*/  @P6 BRA `(.L_x_54) ;  /* 0x0000000000286947 */ /* 0x000fea0003800000 */
[----:B0-----:R-:W0:Y:S01]  /*1020*/  LDC.64 R22, c[0x0][0x380] ;  /* 0x0000e000ff167b82 */ /* 0x001e220000000a00 */
        /* <DEDUP_REMOVED lines=9> */
.L_x_54:
[----:B------:R-:W-:Y:S05]  /*10c0*/  BSYNC.RECONVERGENT B0 ;  /* 0x0000000000007941 */ /* 0x000fea0003800200 */
.L_x_53:
[----:B------:R-:W-:Y:S04]  /*10d0*/  BSSY.RECONVERGENT B0, `(.L_x_55) ;  /* 0x000000c000007945 */ /* 0x000fe80003800200 */
[----:B------:R-:W-:Y:S05]  /*10e0*/  @P5 BRA `(.L_x_56) ;  /* 0x0000000000285947 */ /* 0x000fea0003800000 */
[----:B0--3--:R-:W0:Y:S01]  /*10f0*/  LDC.64 R20, c[0x0][0x380] ;  /* 0x0000e000ff147b82 */ /* 0x009e220000000a00 */
[----:B------:R-:W-:-:S07]  /*1100*/  IADD3 R23, PT, PT, R38, R19, RZ ;  /* 0x0000001326177210 */ /* 0x000fce0007ffe0ff */
        /* <DEDUP_REMOVED lines=8> */
.L_x_56:
[----:B------:R-:W-:Y:S05]  /*1190*/  BSYNC.RECONVERGENT B0 ;  /* 0x0000000000007941 */ /* 0x000fea0003800200 */
.L_x_55:
[----:B------:R-:W-:Y:S04]  /*11a0*/  BSSY.RECONVERGENT B0, `(.L_x_57) ;  /* 0x000000c000007945 */ /* 0x000fe80003800200 */
[----:B------:R-:W-:Y:S05]  /*11b0*/  @P4 BRA `(.L_x_58) ;  /* 0x0000000000284947 */ /* 0x000fea0003800000 */
[----:B---34-:R-:W1:Y:S01]  /*11c0*/  LDC.64 R12, c[0x0][0x380] ;  /* 0x0000e000ff0c7b82 */ /* 0x018e620000000a00 */
[----:B0-----:R-:W-:-:S07]  /*11d0*/  IADD3 R21, PT, PT, R40, R19, RZ ;  /* 0x0000001328157210 */ /* 0x001fce0007ffe0ff */
[----:B------:R-:W0:Y:S08]  /*11e0*/  LDC.64 R2, c[0x0][0x388] ;  /* 0x0000e200ff027b82 */ /* 0x000e300000000a00 */
[----:B------:R-:W2:Y:S01]  /*11f0*/  LDC.64 R10, c[0x0][0x390] ;  /* 0x0000e400ff0a7b82 */ /* 0x000ea20000000a00 */
[----:B-1----:R-:W-:-:S05]  /*1200*/  IMAD.WIDE R12, R21, 0x4, R12 ;  /* 0x00000004150c7825 */ /* 0x002fca00078e020c */
[----:B------:R1:W-:Y:S01]  /*1210*/  STG.E desc[UR14][R12.64], R29 ;  /* 0x0000001d0c007986 */ /* 0x0003e2000c10190e */
[----:B0-----:R-:W-:-:S05]  /*1220*/  IMAD.WIDE R2, R21, 0x4, R2 ;  /* 0x0000000415027825 */ /* 0x001fca00078e0202 */
[----:B------:R1:W-:Y:S01]  /*1230*/  STG.E desc[UR14][R2.64], R14 ;  /* 0x0000000e02007986 */ /* 0x0003e2000c10190e */
[----:B--2---:R-:W-:-:S05]  /*1240*/  IMAD.WIDE R10, R21, 0x4, R10 ;  /* 0x00000004150a7825 */ /* 0x004fca00078e020a */
[----:B------:R1:W-:Y:S02]  /*1250*/  STG.E desc[UR14][R10.64], R5 ;  /* 0x000000050a007986 */ /* 0x0003e4000c10190e */
.L_x_58:
[----:B------:R-:W-:Y:S05]  /*1260*/  BSYNC.RECONVERGENT B0 ;  /* 0x0000000000007941 */ /* 0x000fea0003800200 */
.L_x_57:
[----:B------:R-:W-:Y:S04]  /*1270*/  BSSY.RECONVERGENT B0, `(.L_x_59) ;  /* 0x000000c000007945 */ /* 0x000fe80003800200 */
[----:B------:R-:W-:Y:S05]  /*1280*/  @P3 BRA `(.L_x_60) ;  /* 0x0000000000283947 */ /* 0x000fea0003800000 */
[----:B-1--4-:R-:W1:Y:S01]  /*1290*/  LDC.64 R4, c[0x0][0x380] ;  /* 0x0000e000ff047b82 */ /* 0x012e620000000a00 */
[----:B------:R-:W-:-:S07]  /*12a0*/  IADD3 R19, PT, PT, R42, R19, RZ ;  /* 0x000000132a137210 */ /* 0x000fce0007ffe0ff */
[----:B0--3--:R-:W0:Y:S08]  /*12b0*/  LDC.64 R10, c[0x0][0x388] ;  /* 0x0000e200ff0a7b82 */ /* 0x009e300000000a00 */
[----:B------:R-:W2:Y:S01]  /*12c0*/  LDC.64 R2, c[0x0][0x390] ;  /* 0x0000e400ff027b82 */ /* 0x000ea20000000a00 */
[----:B-1----:R-:W-:-:S05]  /*12d0*/  IMAD.WIDE R4, R19, 0x4, R4 ;  /* 0x0000000413047825 */ /* 0x002fca00078e0204 */
[----:B------:R1:W-:Y:S01]  /*12e0*/  STG.E desc[UR14][R4.64], R30 ;  /* 0x0000001e04007986 */ /* 0x0003e2000c10190e */
[----:B0-----:R-:W-:-:S05]  /*12f0*/  IMAD.WIDE R10, R19, 0x4, R10 ;  /* 0x00000004130a7825 */ /* 0x001fca00078e020a */
[----:B------:R1:W-:Y:S01]  /*1300*/  STG.E desc[UR14][R10.64], R15 ;  /* 0x0000000f0a007986 */ /* 0x0003e2000c10190e */
[----:B--2---:R-:W-:-:S05]  /*1310*/  IMAD.WIDE R2, R19, 0x4, R2 ;  /* 0x0000000413027825 */ /* 0x004fca00078e0202 */
[----:B------:R1:W-:Y:S02]  /*1320*/  STG.E desc[UR14][R2.64], R6 ;  /* 0x0000000602007986 */ /* 0x0003e4000c10190e */
.L_x_60:
[----:B------:R-:W-:Y:S05]  /*1330*/  BSYNC.RECONVERGENT B0 ;  /* 0x0000000000007941 */ /* 0x000fea0003800200 */
.L_x_59:
[----:B------:R-:W-:Y:S04]  /*1340*/  BSSY.RECONVERGENT B0, `(.L_x_61) ;  /* 0x000000c000007945 */ /* 0x000fe80003800200 */
[----:B------:R-:W-:Y:S05]  /*1350*/  @P2 BRA `(.L_x_62) ;  /* 0x0000000000282947 */ /* 0x000fea0003800000 */
[----:B01-34-:R-:W0:Y:S01]  /*1360*/  LDC.64 R2, c[0x0][0x380] ;  /* 0x0000e000ff027b82 */ /* 0x01be220000000a00 */
        /* <DEDUP_REMOVED lines=9> */
.L_x_62:
[----:B------:R-:W-:Y:S05]  /*1400*/  BSYNC.RECONVERGENT B0 ;  /* 0x0000000000007941 */ /* 0x000fea0003800200 */
.L_x_61:
        /* <DEDUP_REMOVED lines=12> */
.L_x_64:
[----:B------:R-:W-:Y:S05]  /*14d0*/  BSYNC.RECONVERGENT B0 ;  /* 0x0000000000007941 */ /* 0x000fea0003800200 */
.L_x_63:
[----:B------:R-:W-:Y:S05]  /*14e0*/  @P0 EXIT ;  /* 0x000000000000094d */ /* 0x000fea0003800000 */
[----:B01-34-:R-:W0:Y:S01]  /*14f0*/  LDC.64 R2, c[0x0][0x380] ;  /* 0x0000e000ff027b82 */ /* 0x01be220000000a00 */
[----:B------:R-:W-:-:S07]  /*1500*/  IADD3 R35, PT, PT, R42, R35, RZ ;  /* 0x000000232a237210 */ /* 0x000fce0007ffe0ff */
[----:B------:R-:W1:Y:S08]  /*1510*/  LDC.64 R4, c[0x0][0x388] ;  /* 0x0000e200ff047b82 */ /* 0x000e700000000a00 */
[----:B------:R-:W2:Y:S01]  /*1520*/  LDC.64 R6, c[0x0][0x390] ;  /* 0x0000e400ff067b82 */ /* 0x000ea20000000a00 */
[----:B0-----:R-:W-:-:S05]  /*1530*/  IMAD.WIDE R2, R35, 0x4, R2 ;  /* 0x0000000423027825 */ /* 0x001fca00078e0202 */
[----:B------:R-:W-:Y:S01]  /*1540*/  STG.E desc[UR14][R2.64], R34 ;  /* 0x0000002202007986 */ /* 0x000fe2000c10190e */
[----:B-1----:R-:W-:-:S05]  /*1550*/  IMAD.WIDE R4, R35, 0x4, R4 ;  /* 0x0000000423047825 */ /* 0x002fca00078e0204 */
[----:B------:R-:W-:Y:S01]  /*1560*/  STG.E desc[UR14][R4.64], R18 ;  /* 0x0000001204007986 */ /* 0x000fe2000c10190e */
[----:B--2---:R-:W-:-:S05]  /*1570*/  IMAD.WIDE R6, R35, 0x4, R6 ;  /* 0x0000000423067825 */ /* 0x004fca00078e0206 */
[----:B------:R-:W-:Y:S01]  /*1580*/  STG.E desc[UR14][R6.64], R9 ;  /* 0x0000000906007986 */ /* 0x000fe2000c10190e */
[----:B------:R-:W-:Y:S05]  /*1590*/  EXIT ;  /* 0x000000000000794d */ /* 0x000fea0003800000 */
.L_x_65:
        /* <DEDUP_REMOVED lines=14> */
.L_x_108:


//--------------------- .text._ZN11circles_gpu13print_gpu_memEPjjj --------------------------
	.section	.text._ZN11circles_gpu13print_gpu_memEPjjj,"ax",@progbits
	.align	128
        .global         _ZN11circles_gpu13print_gpu_memEPjjj
        .type           _ZN11circles_gpu13print_gpu_memEPjjj,@function
        .size           _ZN11circles_gpu13print_gpu_memEPjjj,(.L_x_109 - _ZN11circles_gpu13print_gpu_memEPjjj)
        .other          _ZN11circles_gpu13print_gpu_memEPjjj,@"STO_CUDA_ENTRY STV_DEFAULT"
_ZN11circles_gpu13print_gpu_memEPjjj:
.text._ZN11circles_gpu13print_gpu_memEPjjj:
[----:B------:R-:W0:Y:S08]  /*0000*/  LDC R1, c[0x0][0x37c] ;  /* 0x0000df00ff017b82 */ /* 0x000e300000000800 */
[----:B------:R-:W1:Y:S01]  /*0010*/  LDC.64 R24, c[0x0][0x388] ;  /* 0x0000e200ff187b82 */ /* 0x000e620000000a00 */
[----:B------:R-:W2:Y:S01]  /*0020*/  LDCU UR4, c[0x0][0x2f8] ;  /* 0x00005f00ff0477ac */ /* 0x000ea20008000800 */
[----:B0-----:R-:W-:Y:S01]  /*0030*/  VIADD R1, R1, 0xfffffff8 ;  /* 0xfffffff801017836 */ /* 0x001fe20000000000 */
[----:B------:R-:W0:Y:S04]  /*0040*/  LDCU UR5, c[0x0][0x2fc] ;  /* 0x00005f80ff0577ac */ /* 0x000e280008000800 */
[----:B--2---:R-:W-:-:S02]  /*0050*/  IADD3 R19, P1, PT, R1, UR4, RZ ;  /* 0x0000000401137c10 */ /* 0x004fc4000ff3e0ff */
[----:B-1----:R-:W-:-:S03]  /*0060*/  ISETP.GE.U32.AND P0, PT, R24, R25, PT ;  /* 0x000000191800720c */ /* 0x002fc60003f06070 */
[----:B0-----:R-:W-:-:S10]  /*0070*/  IMAD.X R18, RZ, RZ, UR5, P1 ;  /* 0x00000005ff127e24 */ /* 0x001fd400088e06ff */
[----:B------:R-:W-:Y:S05]  /*0080*/  @P0 BRA `(.L_x_66) ;  /* 0x0000001400c00947 */ /* 0x000fea0003800000 */
[----:B------:R-:W0:Y:S01]  /*0090*/  LDCU UR4, c[0x0][0x388] ;  /* 0x00007100ff0477ac */ /* 0x000e220008000800 */
[----:B------:R-:W-:Y:S01]  /*00a0*/  IADD3 R0, PT, PT, R24, -R25, RZ ;  /* 0x8000001918007210 */ /* 0x000fe20007ffe0ff */
[----:B------:R-:W-:Y:S01]  /*00b0*/  IMAD.IADD R24, R25, 0x1, -R24 ;  /* 0x0000000119187824 */ /* 0x000fe200078e0a18 */
[----:B------:R-:W1:Y:S02]  /*00c0*/  LDCU.64 UR36, c[0x0][0x358] ;  /* 0x00006b00ff2477ac */ /* 0x000e640008000a00 */
[----:B------:R-:W-:Y:S02]  /*00d0*/  ISETP.GT.U32.AND P0, PT, R0, -0x10, PT ;  /* 0xfffffff00000780c */ /* 0x000fe40003f04070 */
[----:B------:R-:W-:Y:S01]  /*00e0*/  LOP3.LUT R25, R24, 0xf, RZ, 0xc0, !PT ;  /* 0x0000000f18197812 */ /* 0x000fe200078ec0ff */
[----:B0-----:R-:W-:-:S10]  /*00f0*/  IMAD.U32 R2, RZ, RZ, UR4 ;  /* 0x00000004ff027e24 */ /* 0x001fd4000f8e00ff */
[----:B------:R-:W-:Y:S05]  /*0100*/  @P0 BRA `(.L_x_67) ;  /* 0x0000000800f00947 */ /* 0x000fea0003800000 */
[----:B------:R-:W-:Y:S01]  /*0110*/  LOP3.LUT R23, R24, 0xfffffff0, RZ, 0xc0, !PT ;  /* 0xfffffff018177812 */ /* 0x000fe200078ec0ff */
[----:B------:R-:W-:Y:S03]  /*0120*/  BSSY.RECONVERGENT B6, `(.L_x_67) ;  /* 0x00000ba000067945 */ /* 0x000fe60003800200 */
[----:B------:R-:W-:-:S07]  /*0130*/  IADD3 R23, PT, PT, -R23, RZ, RZ ;  /* 0x000000ff17177210 */ /* 0x000fce0007ffe1ff */
.L_x_84:
[----:B------:R-:W0:Y:S01]  /*0140*/  LDC.64 R16, c[0x0][0x380] ;  /* 0x0000e000ff107b82 */ /* 0x000e220000000a00 */
[----:B------:R-:W-:Y:S01]  /*0150*/  MOV R22, 0x10 ;  /* 0x0000001000167802 */ /* 0x000fe20000000f00 */
[----:B------:R-:W2:Y:S01]  /*0160*/  LDCU.64 UR4, c[0x4][URZ] ;  /* 0x01000000ff0477ac */ /* 0x000ea20008000a00 */
[----:B0-----:R-:W-:-:S05]  /*0170*/  IMAD.WIDE R16, R2, 0x4, R16 ;  /* 0x0000000402107825 */ /* 0x001fca00078e0210 */
[----:B-1----:R-:W3:Y:S01]  /*0180*/  LDG.E R3, desc[UR36][R16.64] ;  /* 0x0000002410037981 */ /* 0x002ee2000c1e1900 */
[----:B------:R0:W1:Y:S01]  /*0190*/  LDC.64 R8, c[0x4][R22] ;  /* 0x0100000016087b82 */ /* 0x0000620000000a00 */
[----:B------:R-:W-:Y:S01]  /*01a0*/  VIADD R23, R23, 0x10 ;  /* 0x0000001017177836 */ /* 0x000fe20000000000 */
[----:B--2---:R-:W-:Y:S01]  /*01b0*/  MOV R5, UR5 ;  /* 0x0000000500057c02 */ /* 0x004fe20008000f00 */
[----:B------:R-:W-:Y:S02]  /*01c0*/  IMAD.U32 R4, RZ, RZ, UR4 ;  /* 0x00000004ff047e24 */ /* 0x000fe4000f8e00ff */
[----:B------:R-:W-:Y:S01]  /*01d0*/  IMAD.MOV.U32 R6, RZ, RZ, R19 ;  /* 0x000000ffff067224 */ /* 0x000fe200078e0013 */
[----:B------:R-:W-:Y:S01]  /*01e0*/  ISETP.NE.AND P0, PT, R23, RZ, PT ;  /* 0x000000ff1700720c */ /* 0x000fe20003f05270 */
[----:B------:R-:W-:-:S03]  /*01f0*/  IMAD.MOV.U32 R7, RZ, RZ, R18 ;  /* 0x000000ffff077224 */ /* 0x000fc600078e0012 */
[----:B------:R-:W-:Y:S01]  /*0200*/  P2R R26, PR, RZ, 0x1 ;  /* 0x00000001ff1a7803 */ /* 0x000fe20000000000 */
[----:B-1-3--:R0:W-:Y:S08]  /*0210*/  STL.64 [R1], R2 ;  /* 0x0000000201007387 */ /* 0x00a1f00000100a00 */
[----:B------:R-:W-:-:S07]  /*0220*/  LEPC R20, `(.L_x_68) ;  /* 0x000000001014794e */ /* 0x000fce0000000000 */
[----:B0-----:R-:W-:Y:S05]  /*0230*/  CALL.ABS.NOINC R8 ;  /* 0x0000000008007343 */ /* 0x001fea0003c00000 */
.L_x_68:
[----:B------:R-:W2:Y:S01]  /*0240*/  LDG.E R11, desc[UR36][R16.64+0x4] ;  /* 0x00000424100b7981 */ /* 0x000ea2000c1e1900 */
[----:B------:R-:W-:Y:S01]  /*0250*/  IADD3 R10, PT, PT, R2, 0x1, RZ ;  /* 0x00000001020a7810 */ /* 0x000fe20007ffe0ff */
[----:B------:R0:W1:Y:S01]  /*0260*/  LDC.64 R8, c[0x4][R22] ;  /* 0x0100000016087b82 */ /* 0x0000620000000a00 */
[----:B------:R-:W3:Y:S01]  /*0270*/  LDCU.64 UR4, c[0x4][URZ] ;  /* 0x01000000ff0477ac */ /* 0x000ee20008000a00 */
[----:B------:R-:W-:Y:S01]  /*0280*/  MOV R6, R19 ;  /* 0x0000001300067202 */ /* 0x000fe20000000f00 */
[----:B------:R-:W-:Y:S02]  /*0290*/  IMAD.MOV.U32 R7, RZ, RZ, R18 ;  /* 0x000000ffff077224 */ /* 0x000fe400078e0012 */
[----:B---3--:R-:W-:Y:S02]  /*02a0*/  IMAD.U32 R4, RZ, RZ, UR4 ;  /* 0x00000004ff047e24 */ /* 0x008fe4000f8e00ff */
[----:B------:R-:W-:Y:S01]  /*02b0*/  IMAD.U32 R5, RZ, RZ, UR5 ;  /* 0x00000005ff057e24 */ /* 0x000fe2000f8e00ff */
[----:B-12---:R0:W-:Y:S06]  /*02c0*/  STL.64 [R1], R10 ;  /* 0x0000000a01007387 */ /* 0x0061ec0000100a00 */
[----:B------:R-:W-:-:S07]  /*02d0*/  LEPC R20, `(.L_x_69) ;  /* 0x000000001014794e */ /* 0x000fce0000000000 */
[----:B0-----:R-:W-:Y:S05]  /*02e0*/  CALL.ABS.NOINC R8 ;  /* 0x0000000008007343 */ /* 0x001fea0003c00000 */
.L_x_69:
[----:B------:R-:W2:Y:S01]  /*02f0*/  LDG.E R11, desc[UR36][R16.64+0x8] ;  /* 0x00000824100b7981 */ /* 0x000ea2000c1e1900 */
[----:B------:R-:W-:Y:S01]  /*0300*/  VIADD R10, R2, 0x2 ;  /* 0x00000002020a7836 */ /* 0x000fe20000000000 */
[----:B------:R0:W1:Y:S01]  /*0310*/  LDC.64 R8, c[0x4][R22] ;  /* 0x0100000016087b82 */ /* 0x0000620000000a00 */
[----:B------:R-:W3:Y:S01]  /*0320*/  LDCU.64 UR4, c[0x4][URZ] ;  /* 0x01000000ff0477ac */ /* 0x000ee20008000a00 */
[----:B------:R-:W-:Y:S01]  /*0330*/  IMAD.MOV.U32 R6, RZ, RZ, R19 ;  /* 0x000000ffff067224 */ /* 0x000fe200078e0013 */
[----:B------:R-:W-:Y:S02]  /*0340*/  MOV R7, R18 ;  /* 0x0000001200077202 */ /* 0x000fe40000000f00 */
[----:B---3--:R-:W-:Y:S01]  /*0350*/  MOV R4, UR4 ;  /* 0x0000000400047c02 */ /* 0x008fe20008000f00 */
[----:B------:R-:W-:Y:S01]  /*0360*/  IMAD.U32 R5, RZ, RZ, UR5 ;  /* 0x00000005ff057e24 */ /* 0x000fe2000f8e00ff */
[----:B-12---:R0:W-:Y:S06]  /*0370*/  STL.64 [R1], R10 ;  /* 0x0000000a01007387 */ /* 0x0061ec0000100a00 */
[----:B------:R-:W-:-:S07]  /*0380*/  LEPC R20, `(.L_x_70) ;  /* 0x000000001014794e */ /* 0x000fce0000000000 */
[----:B0-----:R-:W-:Y:S05]  /*0390*/  CALL.ABS.NOINC R8 ;  /* 0x0000000008007343 */ /* 0x001fea0003c00000 */
.L_x_70:
[----:B------:R-:W2:Y:S01]  /*03a0*/  LDG.E R11, desc[UR36][R16.64+0xc] ;  /* 0x00000c24100b7981 */ /* 0x000ea2000c1e1900 */
[----:B------:R-:W-:Y:S01]  /*03b0*/  VIADD R10, R2, 0x3 ;  /* 0x00000003020a7836 */ /* 0x000fe20000000000 */
[----:B------:R0:W1:Y:S01]  /*03c0*/  LDC.64 R8, c[0x4][R22] ;  /* 0x0100000016087b82 */ /* 0x0000620000000a00 */
[----:B------:R-:W3:Y:S01]  /*03d0*/  LDCU.64 UR4, c[0x4][URZ] ;  /* 0x01000000ff0477ac */ /* 0x000ee20008000a00 */
[----:B------:R-:W-:Y:S02]  /*03e0*/  IMAD.MOV.U32 R6, RZ, RZ, R19 ;  /* 0x000000ffff067224 */ /* 0x000fe400078e0013 */
[----:B------:R-:W-:Y:S02]  /*03f0*/  IMAD.MOV.U32 R7, RZ, RZ, R18 ;  /* 0x000000ffff077224 */ /* 0x000fe400078e0012 */
[----:B---3--:R-:W-:Y:S01]  /*0400*/  IMAD.U32 R4, RZ, RZ, UR4 ;  /* 0x00000004ff047e24 */ /* 0x008fe2000f8e00ff */
[----:B------:R-:W-:Y:S01]  /*0410*/  MOV R5, UR5 ;  /* 0x0000000500057c02 */ /* 0x000fe20008000f00 */
[----:B-12---:R0:W-:Y:S06]  /*0420*/  STL.64 [R1], R10 ;  /* 0x0000000a01007387 */ /* 0x0061ec0000100a00 */
[----:B------:R-:W-:-:S07]  /*0430*/  LEPC R20, `(.L_x_71) ;  /* 0x000000001014794e */ /* 0x000fce0000000000 */
[----:B0-----:R-:W-:Y:S05]  /*0440*/  CALL.ABS.NOINC R8 ;  /* 0x0000000008007343 */ /* 0x001fea0003c00000 */
.L_x_71:
        /* <DEDUP_REMOVED lines=11> */
.L_x_72:
        /* <DEDUP_REMOVED lines=11> */
.L_x_73:
        /* <DEDUP_REMOVED lines=11> */
.L_x_74:
        /* <DEDUP_REMOVED lines=11> */
.L_x_75:
        /* <DEDUP_REMOVED lines=11> */
.L_x_76:
        /* <DEDUP_REMOVED lines=11> */
.L_x_77:
        /* <DEDUP_REMOVED lines=11> */
.L_x_78:
        /* <DEDUP_REMOVED lines=11> */
.L_x_79:
        /* <DEDUP_REMOVED lines=11> */
.L_x_80:
        /* <DEDUP_REMOVED lines=11> */
.L_x_81:
        /* <DEDUP_REMOVED lines=11> */
.L_x_82:
        /* <DEDUP_REMOVED lines=11> */
.L_x_83:
[----:B------:R-:W-:Y:S02]  /*0c90*/  ISETP.NE.AND P6, PT, R26, RZ, PT ;  /* 0x000000ff1a00720c */ /* 0x000fe40003fc5270 */
[----:B------:R-:W-:-:S11]  /*0ca0*/  IADD3 R2, PT, PT, R2, 0x10, RZ ;  /* 0x0000001002027810 */ /* 0x000fd60007ffe0ff */
[----:B------:R-:W-:Y:S05]  /*0cb0*/  @P6 BRA `(.L_x_84) ;  /* 0xfffffff400206947 */ /* 0x000fea000383ffff */
[----:B------:R-:W-:Y:S05]  /*0cc0*/  BSYNC.RECONVERGENT B6 ;  /* 0x0000000000067941 */ /* 0x000fea0003800200 */
.L_x_67:
[----:B------:R-:W-:Y:S01]  /*0cd0*/  ISETP.NE.AND P0, PT, R25, RZ, PT ;  /* 0x000000ff1900720c */ /* 0x000fe20003f05270 */
[----:B------:R-:W-:-:S12]  /*0ce0*/  BSSY.RECONVERGENT B6, `(.L_x_66) ;  /* 0x00000aa000067945 */ /* 0x000fd80003800200 */
[----:B------:R-:W-:Y:S05]  /*0cf0*/  @!P0 BRA `(.L_x_85) ;  /* 0x0000000800a08947 */ /* 0x000fea0003800000 */
[----:B------:R-:W-:Y:S02]  /*0d00*/  ISETP.GE.U32.AND P0, PT, R25, 0x8, PT ;  /* 0x000000081900780c */ /* 0x000fe40003f06070 */
[----:B------:R-:W-:-:S11]  /*0d10*/  LOP3.LUT R23, R24, 0x7, RZ, 0xc0, !PT ;  /* 0x0000000718177812 */ /* 0x000fd600078ec0ff */
[----:B------:R-:W-:Y:S05]  /*0d20*/  @!P0 BRA `(.L_x_86) ;  /* 0x00000004006c8947 */ /* 0x000fea0003800000 */
[----:B------:R-:W0:Y:S01]  /*0d30*/  LDC.64 R16, c[0x0][0x380] ;  /* 0x0000e000ff107b82 */ /* 0x000e220000000a00 */
[----:B------:R-:W-:Y:S01]  /*0d40*/  MOV R22, 0x10 ;  /* 0x0000001000167802 */ /* 0x000fe20000000f00 */
[----:B------:R-:W2:Y:S01]  /*0d50*/  LDCU.64 UR4, c[0x4][URZ] ;  /* 0x01000000ff0477ac */ /* 0x000ea20008000a00 */
[----:B0-----:R-:W-:-:S05]  /*0d60*/  IMAD.WIDE R16, R2, 0x4, R16 ;  /* 0x0000000402107825 */ /* 0x001fca00078e0210 */
[----:B-1----:R-:W3:Y:S01]  /*0d70*/  LDG.E R3, desc[UR36][R16.64] ;  /* 0x0000002410037981 */ /* 0x002ee2000c1e1900 */
[----:B------:R0:W1:Y:S01]  /*0d80*/  LDC.64 R8, c[0x4][R22] ;  /* 0x0100000016087b82 */ /* 0x0000620000000a00 */
[----:B--2---:R-:W-:Y:S01]  /*0d90*/  IMAD.U32 R4, RZ, RZ, UR4 ;  /* 0x00000004ff047e24 */ /* 0x004fe2000f8e00ff */
[----:B------:R-:W-:Y:S01]  /*0da0*/  MOV R6, R19 ;  /* 0x0000001300067202 */ /* 0x000fe20000000f00 */
[----:B------:R-:W-:Y:S02]  /*0db0*/  IMAD.U32 R5, RZ, RZ, UR5 ;  /* 0x00000005ff057e24 */ /* 0x000fe4000f8e00ff */
[----:B------:R-:W-:Y:S01]  /*0dc0*/  IMAD.MOV.U32 R7, RZ, RZ, R18 ;  /* 0x000000ffff077224 */ /* 0x000fe200078e0012 */
[----:B-1-3--:R0:W-:Y:S06]  /*0dd0*/  STL.64 [R1], R2 ;  /* 0x0000000201007387 */ /* 0x00a1ec0000100a00 */
[----:B------:R-:W-:-:S07]  /*0de0*/  LEPC R20, `(.L_x_87) ;  /* 0x000000001014794e */ /* 0x000fce0000000000 */
[----:B0-----:R-:W-:Y:S05]  /*0df0*/  CALL.ABS.NOINC R8 ;  /* 0x0000000008007343 */ /* 0x001fea0003c00000 */
.L_x_87:
        /* <DEDUP_REMOVED lines=11> */
.L_x_88:
        /* <DEDUP_REMOVED lines=11> */
.L_x_89:
        /* <DEDUP_REMOVED lines=11> */
.L_x_90:
        /* <DEDUP_REMOVED lines=11> */
.L_x_91:
        /* <DEDUP_REMOVED lines=11> */
.L_x_92:
        /* <DEDUP_REMOVED lines=11> */
.L_x_93:
        /* <DEDUP_REMOVED lines=11> */
.L_x_94:
[----:B------:R-:W-:-:S07]  /*12d0*/  VIADD R2, R2, 0x8 ;  /* 0x0000000802027836 */ /* 0x000fce0000000000 */
.L_x_86:
[----:B------:R-:W-:-:S13]  /*12e0*/  ISETP.NE.AND P0, PT, R23, RZ, PT ;  /* 0x000000ff1700720c */ /* 0x000fda0003f05270 */
        /* <DEDUP_REMOVED lines=11> */
[----:B------:R-:W-:Y:S01]  /*13a0*/  MOV R5, UR5 ;  /* 0x0000000500057c02 */ /* 0x000fe20008000f00 */
[----:B------:R-:W-:Y:S02]  /*13b0*/  IMAD.MOV.U32 R6, RZ, RZ, R19 ;  /* 0x000000ffff067224 */ /* 0x000fe400078e0013 */
[----:B------:R-:W-:Y:S01]  /*13c0*/  IMAD.MOV.U32 R7, RZ, RZ, R18 ;  /* 0x000000ffff077224 */ /* 0x000fe200078e0012 */
[----:B-1-3--:R0:W-:Y:S06]  /*13d0*/  STL.64 [R1], R2 ;  /* 0x0000000201007387 */ /* 0x00a1ec0000100a00 */
[----:B------:R-:W-:-:S07]  /*13e0*/  LEPC R20, `(.L_x_96) ;  /* 0x000000001014794e */ /* 0x000fce0000000000 */
[----:B0-----:R-:W-:Y:S05]  /*13f0*/  CALL.ABS.NOINC R8 ;  /* 0x0000000008007343 */ /* 0x001fea0003c00000 */
.L_x_96:
        /* <DEDUP_REMOVED lines=11> */
.L_x_97:
        /* <DEDUP_REMOVED lines=11> */
.L_x_98:
[----:B------:R-:W2:Y:S01]  /*1560*/  LDG.E R9, desc[UR36][R16.64+0xc] ;  /* 0x00000c2410097981 */ /* 0x000ea2000c1e1900 */
[----:B------:R-:W-:Y:S01]  /*1570*/  VIADD R8, R2, 0x3 ;  /* 0x0000000302087836 */ /* 0x000fe20000000000 */
[----:B------:R-:W0:Y:S01]  /*1580*/  LDC.64 R22, c[0x4][R22] ;  /* 0x0100000016167b82 */ /* 0x000e220000000a00 */
[----:B------:R-:W1:Y:S01]  /*1590*/  LDCU.64 UR4, c[0x4][URZ] ;  /* 0x01000000ff0477ac */ /* 0x000e620008000a00 */
[----:B------:R-:W-:Y:S01]  /*15a0*/  IMAD.MOV.U32 R6, RZ, RZ, R19 ;  /* 0x000000ffff067224 */ /* 0x000fe200078e0013 */
[----:B------:R-:W-:Y:S01]  /*15b0*/  MOV R7, R18 ;  /* 0x0000001200077202 */ /* 0x000fe20000000f00 */
[----:B-1----:R-:W-:Y:S01]  /*15c0*/  IMAD.U32 R4, RZ, RZ, UR4 ;  /* 0x00000004ff047e24 */ /* 0x002fe2000f8e00ff */
[----:B------:R-:W-:Y:S01]  /*15d0*/  MOV R5, UR5 ;  /* 0x0000000500057c02 */ /* 0x000fe20008000f00 */
[----:B0-2---:R1:W-:Y:S06]  /*15e0*/  STL.64 [R1], R8 ;  /* 0x0000000801007387 */ /* 0x0053ec0000100a00 */
[----:B------:R-:W-:-:S07]  /*15f0*/  LEPC R20, `(.L_x_99) ;  /* 0x000000001014794e */ /* 0x000fce0000000000 */
[----:B-1----:R-:W-:Y:S05]  /*1600*/  CALL.ABS.NOINC R22 ;  /* 0x0000000016007343 */ /* 0x002fea0003c00000 */
.L_x_99:
[----:B------:R-:W-:-:S07]  /*1610*/  VIADD R2, R2, 0x4 ;  /* 0x0000000402027836 */ /* 0x000fce0000000000 */
.L_x_95:
[----:B------:R-:W-:-:S13]  /*1620*/  ISETP.NE.AND P0, PT, R24, RZ, PT ;  /* 0x000000ff1800720c */ /* 0x000fda0003f05270 */
[----:B------:R-:W-:Y:S05]  /*1630*/  @!P0 BRA `(.L_x_85) ;  /* 0x0000000000508947 */ /* 0x000fea0003800000 */
[----:B------:R-:W-:-:S07]  /*1640*/  IADD3 R24, PT, PT, -R24, RZ, RZ ;  /* 0x000000ff18187210 */ /* 0x000fce0007ffe1ff */
.L_x_101:
[----:B------:R-:W0:Y:S01]  /*1650*/  LDC.64 R8, c[0x0][0x380] ;  /* 0x0000e000ff087b82 */ /* 0x000e220000000a00 */
[----:B------:R-:W2:Y:S01]  /*1660*/  LDCU.64 UR4, c[0x4][URZ] ;  /* 0x01000000ff0477ac */ /* 0x000ea20008000a00 */
[----:B0-----:R-:W-:-:S05]  /*1670*/  IMAD.WIDE R8, R2, 0x4, R8 ;  /* 0x0000000402087825 */ /* 0x001fca00078e0208 */
[----:B-1----:R-:W3:Y:S01]  /*1680*/  LDG.E R3, desc[UR36][R8.64] ;  /* 0x0000002408037981 */ /* 0x002ee2000c1e1900 */
[----:B------:R-:W-:Y:S01]  /*1690*/  VIADD R24, R24, 0x1 ;  /* 0x0000000118187836 */ /* 0x000fe20000000000 */
[----:B------:R-:W-:Y:S01]  /*16a0*/  MOV R0, 0x10 ;  /* 0x0000001000007802 */ /* 0x000fe20000000f00 */
[----:B--2---:R-:W-:Y:S01]  /*16b0*/  IMAD.U32 R5, RZ, RZ, UR5 ;  /* 0x00000005ff057e24 */ /* 0x004fe2000f8e00ff */
[----:B------:R-:W-:Y:S01]  /*16c0*/  MOV R4, UR4 ;  /* 0x0000000400047c02 */ /* 0x000fe20008000f00 */
[----:B------:R-:W-:Y:S01]  /*16d0*/  IMAD.MOV.U32 R7, RZ, RZ, R18 ;  /* 0x000000ffff077224 */ /* 0x000fe200078e0012 */
[----:B------:R-:W-:Y:S01]  /*16e0*/  ISETP.NE.AND P0, PT, R24, RZ, PT ;  /* 0x000000ff1800720c */ /* 0x000fe20003f05270 */
[----:B------:R0:W1:Y:S01]  /*16f0*/  LDC.64 R10, c[0x4][R0] ;  /* 0x01000000000a7b82 */ /* 0x0000620000000a00 */
[----:B------:R-:W-:Y:S02]  /*1700*/  MOV R6, R19 ;  /* 0x0000001300067202 */ /* 0x000fe40000000f00 */
[----:B0-----:R-:W-:Y:S01]  /*1710*/  P2R R0, PR, RZ, 0x1 ;  /* 0x00000001ff007803 */ /* 0x001fe20000000000 */
[----:B-1-3--:R0:W-:Y:S08]  /*1720*/  STL.64 [R1], R2 ;  /* 0x0000000201007387 */ /* 0x00a1f00000100a00 */
[----:B------:R-:W-:-:S07]  /*1730*/  LEPC R20, `(.L_x_100) ;  /* 0x000000001014794e */ /* 0x000fce0000000000 */
[----:B0-----:R-:W-:Y:S05]  /*1740*/  CALL.ABS.NOINC R10 ;  /* 0x000000000a007343 */ /* 0x001fea0003c00000 */
.L_x_100:
[----:B------:R-:W-:Y:S02]  /*1750*/  ISETP.NE.AND P6, PT, R24, RZ, PT ;  /* 0x000000ff1800720c */ /* 0x000fe40003fc5270 */
[----:B------:R-:W-:-:S11]  /*1760*/  IADD3 R2, PT, PT, R2, 0x1, RZ ;  /* 0x0000000102027810 */ /* 0x000fd60007ffe0ff */
[----:B------:R-:W-:Y:S05]  /*1770*/  @P6 BRA `(.L_x_101) ;  /* 0xfffffffc00b46947 */ /* 0x000fea000383ffff */
.L_x_85:
[----:B-1----:R-:W-:Y:S05]  /*1780*/  BSYNC.RECONVERGENT B6 ;  /* 0x0000000000067941 */ /* 0x002fea0003800200 */
.L_x_66:
[----:B------:R-:W-:Y:S01]  /*1790*/  MOV R0, 0x10 ;  /* 0x0000001000007802 */ /* 0x000fe20000000f00 */
[----:B------:R-:W0:Y:S01]  /*17a0*/  LDCU.64 UR4, c[0x4][0x8] ;  /* 0x01000100ff0477ac */ /* 0x000e220008000a00 */
[----:B------:R-:W-:Y:S02]  /*17b0*/  CS2R R6, SRZ ;  /* 0x0000000000067805 */ /* 0x000fe4000001ff00 */
[----:B------:R1:W2:Y:S01]  /*17c0*/  LDC.64 R2, c[0x4][R0] ;  /* 0x0100000000027b82 */ /* 0x0002a20000000a00 */
[----:B0-----:R-:W-:Y:S01]  /*17d0*/  IMAD.U32 R4, RZ, RZ, UR4 ;  /* 0x00000004ff047e24 */ /* 0x001fe2000f8e00ff */
[----:B-1----:R-:W-:-:S07]  /*17e0*/  MOV R5, UR5 ;  /* 0x0000000500057c02 */ /* 0x002fce0008000f00 */
[----:B------:R-:W-:-:S07]  /*17f0*/  LEPC R20, `(.L_x_102) ;  /* 0x000000001014794e */ /* 0x000fce0000000000 */
[----:B--2---:R-:W-:Y:S05]  /*1800*/  CALL.ABS.NOINC R2 ;  /* 0x0000000002007343 */ /* 0x004fea0003c00000 */
.L_x_102:
[----:B------:R-:W-:Y:S05]  /*1810*/  EXIT ;  /* 0x000000000000794d */ /* 0x000fea0003800000 */
.L_x_103:
        /* <DEDUP_REMOVED lines=14> */
.L_x_109:


//--------------------- .nv.global.init           --------------------------
	.section	.nv.global.init,"aw",@progbits
.nv.global.init:
	.type		$str$1,@object
	.size		$str$1,($str - $str$1)
$str$1:
        /*0000*/ 	.byte	0x0a, 0x00
	.type		$str,@object
	.size		$str,(.L_0 - $str)
$str:
        /*0002*/ 	.byte	0x25, 0x64, 0x3a, 0x20, 0x25, 0x64, 0x0a, 0x00
.L_0:


//--------------------- .nv.shared._ZN4scan23fixup_store_circle_idxsI5SumOpEEvmPNT_4DataES4_PKfS6_S6_S6_S6_S6_S6_P10CircleInfoPji --------------------------
	.section	.nv.shared._ZN4scan23fixup_store_circle_idxsI5SumOpEEvmPNT_4DataES4_PKfS6_S6_S6_S6_S6_S6_P10CircleInfoPji,"aw",@nobits
	.sectionflags	@""
	.align	16
	.zero		1024


//--------------------- .nv.shared.reserved.0     --------------------------
	.section	.nv.shared.reserved.0,"aw",@nobits
	.weak		__nv_reservedSMEM_offset_0_alias
	.size		__nv_reservedSMEM_offset_0_alias, 0, 64
	.other		__nv_reservedSMEM_offset_0_alias,@"STO_CUDA_RESERVED_SHARED STV_DEFAULT"
__nv_reservedSMEM_offset_0_alias:
	.zero		0
	.zero		64


//--------------------- .nv.shared._ZN4scan10scan_blockI5SumOpEEvmPNT_4DataES4_S4_ --------------------------
	.section	.nv.shared._ZN4scan10scan_blockI5SumOpEEvmPNT_4DataES4_S4_,"aw",@nobits
	.sectionflags	@""
	.align	16
	.zero		1024


//--------------------- .nv.shared._ZN4scan27scan_block_circle_intersectI5SumOpEEvmPKfS3_S3_4dim3S4_PNT_4DataES7_ --------------------------
	.section	.nv.shared._ZN4scan27scan_block_circle_intersectI5SumOpEEvmPKfS3_S3_4dim3S4_PNT_4DataES7_,"aw",@nobits
	.sectionflags	@""
	.align	16
	.zero		1024


//--------------------- .nv.shared._ZN11circles_gpu10draw_blockEPfS0_S0_P10CircleInfoPj4dim3iii --------------------------
	.section	.nv.shared._ZN11circles_gpu10draw_blockEPfS0_S0_P10CircleInfoPj4dim3iii,"aw",@nobits
	.sectionflags	@""
	.align	16
	.zero		1024


//--------------------- .nv.shared._ZN11circles_gpu13print_gpu_memEPjjj --------------------------
	.section	.nv.shared._ZN11circles_gpu13print_gpu_memEPjjj,"aw",@nobits
	.sectionflags	@""
	.align	16
	.zero		1024


//--------------------- .nv.constant0._ZN4scan23fixup_store_circle_idxsI5SumOpEEvmPNT_4DataES4_PKfS6_S6_S6_S6_S6_S6_P10CircleInfoPji --------------------------
	.section	.nv.constant0._ZN4scan23fixup_store_circle_idxsI5SumOpEEvmPNT_4DataES4_PKfS6_S6_S6_S6_S6_S6_P10CircleInfoPji,"a",@progbits
	.sectionflags	@""
	.align	4
.nv.constant0._ZN4scan23fixup_store_circle_idxsI5SumOpEEvmPNT_4DataES4_PKfS6_S6_S6_S6_S6_S6_P10CircleInfoPji:
	.zero		996


//--------------------- .nv.constant0._ZN4scan10scan_blockI5SumOpEEvmPNT_4DataES4_S4_ --------------------------
	.section	.nv.constant0._ZN4scan10scan_blockI5SumOpEEvmPNT_4DataES4_S4_,"a",@progbits
	.sectionflags	@""
	.align	4
.nv.constant0._ZN4scan10scan_blockI5SumOpEEvmPNT_4DataES4_S4_:
	.zero		928


//--------------------- .nv.constant0._ZN4scan27scan_block_circle_intersectI5SumOpEEvmPKfS3_S3_4dim3S4_PNT_4DataES7_ --------------------------
	.section	.nv.constant0._ZN4scan27scan_block_circle_intersectI5SumOpEEvmPKfS3_S3_4dim3S4_PNT_4DataES7_,"a",@progbits
	.sectionflags	@""
	.align	4
.nv.constant0._ZN4scan27scan_block_circle_intersectI5SumOpEEvmPKfS3_S3_4dim3S4_PNT_4DataES7_:
	.zero		968


//--------------------- .nv.constant0._ZN11circles_gpu10draw_blockEPfS0_S0_P10CircleInfoPj4dim3iii --------------------------
	.section	.nv.constant0._ZN11circles_gpu10draw_blockEPfS0_S0_P10CircleInfoPj4dim3iii,"a",@progbits
	.sectionflags	@""
	.align	4
.nv.constant0._ZN11circles_gpu10draw_blockEPfS0_S0_P10CircleInfoPj4dim3iii:
	.zero		960


//--------------------- .nv.constant0._ZN11circles_gpu13print_gpu_memEPjjj --------------------------
	.section	.nv.constant0._ZN11circles_gpu13print_gpu_memEPjjj,"a",@progbits
	.sectionflags	@""
	.align	4
.nv.constant0._ZN11circles_gpu13print_gpu_memEPjjj:
	.zero		912


//--------------------- SYMBOLS --------------------------

	.type		.nv.reservedSmem.offset0,@object
	.size		.nv.reservedSmem.offset0,0x4
	.type		.nv.reservedSmem.cap,@object
	.size		.nv.reservedSmem.cap,0x4
	.type		vprintf,@function
